//
// Generated by NVIDIA NVVM Compiler
//
// Compiler Build ID: CL-36424714
// Cuda compilation tools, release 13.0, V13.0.88
// Based on NVVM 20.0.0
//

.version 9.0
.target sm_100
.address_size 64

	// .globl	_Z13cuda_parallelPfS_S_S_S_S_S_S_ffi
.func  (.param .b64 func_retval0) __internal_accurate_pow
(
	.param .b64 __internal_accurate_pow_param_0,
	.param .b64 __internal_accurate_pow_param_1
)
;

.visible .entry _Z13cuda_parallelPfS_S_S_S_S_S_S_ffi(
	.param .u64 .ptr .align 1 _Z13cuda_parallelPfS_S_S_S_S_S_S_ffi_param_0,
	.param .u64 .ptr .align 1 _Z13cuda_parallelPfS_S_S_S_S_S_S_ffi_param_1,
	.param .u64 .ptr .align 1 _Z13cuda_parallelPfS_S_S_S_S_S_S_ffi_param_2,
	.param .u64 .ptr .align 1 _Z13cuda_parallelPfS_S_S_S_S_S_S_ffi_param_3,
	.param .u64 .ptr .align 1 _Z13cuda_parallelPfS_S_S_S_S_S_S_ffi_param_4,
	.param .u64 .ptr .align 1 _Z13cuda_parallelPfS_S_S_S_S_S_S_ffi_param_5,
	.param .u64 .ptr .align 1 _Z13cuda_parallelPfS_S_S_S_S_S_S_ffi_param_6,
	.param .u64 .ptr .align 1 _Z13cuda_parallelPfS_S_S_S_S_S_S_ffi_param_7,
	.param .f32 _Z13cuda_parallelPfS_S_S_S_S_S_S_ffi_param_8,
	.param .f32 _Z13cuda_parallelPfS_S_S_S_S_S_S_ffi_param_9,
	.param .u32 _Z13cuda_parallelPfS_S_S_S_S_S_S_ffi_param_10
)
{
	.reg .pred 	%p<53>;
	.reg .b32 	%r<66>;
	.reg .b32 	%f<37>;
	.reg .b64 	%rd<42>;
	.reg .b64 	%fd<74>;

	ld.param.u64 	%rd27, [_Z13cuda_parallelPfS_S_S_S_S_S_S_ffi_param_1];
	ld.param.u64 	%rd28, [_Z13cuda_parallelPfS_S_S_S_S_S_S_ffi_param_2];
	ld.param.u64 	%rd25, [_Z13cuda_parallelPfS_S_S_S_S_S_S_ffi_param_5];
	ld.param.u64 	%rd29, [_Z13cuda_parallelPfS_S_S_S_S_S_S_ffi_param_7];
	ld.param.f32 	%f9, [_Z13cuda_parallelPfS_S_S_S_S_S_S_ffi_param_8];
	ld.param.f32 	%f10, [_Z13cuda_parallelPfS_S_S_S_S_S_S_ffi_param_9];
	ld.param.u32 	%r21, [_Z13cuda_parallelPfS_S_S_S_S_S_S_ffi_param_10];
	cvta.to.global.u64 	%rd1, %rd29;
	cvta.to.global.u64 	%rd2, %rd28;
	cvta.to.global.u64 	%rd3, %rd27;
	mov.u32 	%r63, %tid.x;
	setp.ge.s32 	%p3, %r63, %r21;
	@%p3 bra 	$L__BB0_27;
	mov.f64 	%fd28, 0d4000000000000000;
	{
	.reg .b32 %temp; 
	mov.b64 	{%temp, %r2}, %fd28;
	}
	and.b32  	%r3, %r2, 2146435072;
	setp.eq.s32 	%p4, %r3, 1062207488;
	setp.lt.s32 	%p5, %r2, 0;
	selp.b32 	%r4, 0, 2146435072, %p5;
	and.b32  	%r22, %r2, 2147483647;
	setp.ne.s32 	%p6, %r22, 1071644672;
	and.pred  	%p1, %p4, %p6;
	or.b32  	%r5, %r4, -2147483648;
	cvt.f64.f32 	%fd1, %f10;
	mov.f64 	%fd29, 0d4008000000000000;
	{
	.reg .b32 %temp; 
	mov.b64 	{%temp, %r6}, %fd29;
	}
	and.b32  	%r7, %r6, 2146435072;
	setp.eq.s32 	%p7, %r7, 1073741824;
	setp.lt.s32 	%p8, %r6, 0;
	selp.b32 	%r8, 0, 2146435072, %p8;
	and.b32  	%r23, %r6, 2147483647;
	setp.ne.s32 	%p9, %r23, 1071644672;
	and.pred  	%p2, %p7, %p9;
	neg.f32 	%f1, %f9;
	neg.s32 	%r9, %r21;
	cvta.to.global.u64 	%rd4, %rd25;
$L__BB0_2:
	ld.param.u64 	%rd37, [_Z13cuda_parallelPfS_S_S_S_S_S_S_ffi_param_6];
	ld.param.u64 	%rd36, [_Z13cuda_parallelPfS_S_S_S_S_S_S_ffi_param_4];
	ld.param.u64 	%rd35, [_Z13cuda_parallelPfS_S_S_S_S_S_S_ffi_param_3];
	ld.param.u64 	%rd34, [_Z13cuda_parallelPfS_S_S_S_S_S_S_ffi_param_0];
	cvta.to.global.u64 	%rd30, %rd35;
	mul.wide.u32 	%rd31, %r63, 4;
	add.s64 	%rd5, %rd30, %rd31;
	mov.b32 	%r24, 0;
	st.global.u32 	[%rd5], %r24;
	cvta.to.global.u64 	%rd32, %rd36;
	add.s64 	%rd6, %rd32, %rd31;
	st.global.u32 	[%rd6], %r24;
	add.s64 	%rd7, %rd4, %rd31;
	st.global.u32 	[%rd7], %r24;
	cvta.to.global.u64 	%rd33, %rd37;
	add.s64 	%rd8, %rd33, %rd31;
	st.global.u32 	[%rd8], %r24;
	cvta.to.global.u64 	%rd38, %rd34;
	add.s64 	%rd10, %rd38, %rd31;
	add.s64 	%rd11, %rd3, %rd31;
	add.s64 	%rd12, %rd2, %rd31;
	add.s64 	%rd13, %rd1, %rd31;
	neg.s32 	%r64, %r63;
	mov.u64 	%rd39, %rd3;
	mov.u64 	%rd40, %rd2;
	mov.u64 	%rd41, %rd1;
	mov.u32 	%r65, %r9;
$L__BB0_3:
	setp.eq.s32 	%p10, %r64, 0;
	@%p10 bra 	$L__BB0_25;
	setp.lt.s32 	%p11, %r2, 0;
	setp.eq.s32 	%p12, %r3, 1062207488;
	ld.global.f32 	%f2, [%rd10];
	ld.global.f32 	%f3, [%rd38];
	sub.f32 	%f4, %f2, %f3;
	cvt.f64.f32 	%fd2, %f4;
	{
	.reg .b32 %temp; 
	mov.b64 	{%temp, %r14}, %fd2;
	}
	abs.f64 	%fd3, %fd2;
	{ // callseq 0, 0
	.param .b64 param0;
	st.param.f64 	[param0], %fd3;
	.param .b64 param1;
	st.param.f64 	[param1], 0d4000000000000000;
	.param .b64 retval0;
	call.uni (retval0), 
	__internal_accurate_pow, 
	(
	param0, 
	param1
	);
	ld.param.f64 	%fd30, [retval0];
	} // callseq 0
	setp.lt.s32 	%p14, %r14, 0;
	neg.f64 	%fd32, %fd30;
	selp.f64 	%fd33, %fd32, %fd30, %p12;
	selp.f64 	%fd34, %fd33, %fd30, %p14;
	setp.eq.f32 	%p15, %f4, 0f00000000;
	selp.b32 	%r25, %r14, 0, %p12;
	or.b32  	%r26, %r25, 2146435072;
	selp.b32 	%r27, %r26, %r25, %p11;
	mov.b32 	%r28, 0;
	mov.b64 	%fd35, {%r28, %r27};
	selp.f64 	%fd70, %fd35, %fd34, %p15;
	add.f64 	%fd36, %fd2, 0d4000000000000000;
	{
	.reg .b32 %temp; 
	mov.b64 	{%temp, %r29}, %fd36;
	}
	and.b32  	%r30, %r29, 2146435072;
	setp.ne.s32 	%p16, %r30, 2146435072;
	@%p16 bra 	$L__BB0_9;
	setp.num.f32 	%p17, %f4, %f4;
	@%p17 bra 	$L__BB0_7;
	mov.f64 	%fd37, 0d4000000000000000;
	add.rn.f64 	%fd70, %fd2, %fd37;
	bra.uni 	$L__BB0_9;
$L__BB0_7:
	setp.neu.f64 	%p18, %fd3, 0d7FF0000000000000;
	@%p18 bra 	$L__BB0_9;
	selp.b32 	%r31, %r5, %r4, %p1;
	selp.b32 	%r32, %r31, %r4, %p14;
	mov.b32 	%r33, 0;
	mov.b64 	%fd70, {%r33, %r32};
$L__BB0_9:
	setp.eq.f32 	%p23, %f4, 0f3F800000;
	selp.f64 	%fd8, 0d3FF0000000000000, %fd70, %p23;
	ld.global.f32 	%f11, [%rd11];
	ld.global.f32 	%f12, [%rd39];
	sub.f32 	%f5, %f11, %f12;
	cvt.f64.f32 	%fd9, %f5;
	{
	.reg .b32 %temp; 
	mov.b64 	{%temp, %r15}, %fd9;
	}
	abs.f64 	%fd10, %fd9;
	{ // callseq 1, 0
	.param .b64 param0;
	st.param.f64 	[param0], %fd10;
	.param .b64 param1;
	st.param.f64 	[param1], 0d4000000000000000;
	.param .b64 retval0;
	call.uni (retval0), 
	__internal_accurate_pow, 
	(
	param0, 
	param1
	);
	ld.param.f64 	%fd38, [retval0];
	} // callseq 1
	setp.lt.s32 	%p24, %r15, 0;
	neg.f64 	%fd40, %fd38;
	selp.f64 	%fd41, %fd40, %fd38, %p12;
	selp.f64 	%fd42, %fd41, %fd38, %p24;
	setp.eq.f32 	%p25, %f5, 0f00000000;
	selp.b32 	%r34, %r15, 0, %p12;
	or.b32  	%r35, %r34, 2146435072;
	selp.b32 	%r36, %r35, %r34, %p11;
	mov.b32 	%r37, 0;
	mov.b64 	%fd43, {%r37, %r36};
	selp.f64 	%fd71, %fd43, %fd42, %p25;
	add.f64 	%fd44, %fd9, 0d4000000000000000;
	{
	.reg .b32 %temp; 
	mov.b64 	{%temp, %r38}, %fd44;
	}
	and.b32  	%r39, %r38, 2146435072;
	setp.ne.s32 	%p26, %r39, 2146435072;
	@%p26 bra 	$L__BB0_14;
	setp.num.f32 	%p27, %f5, %f5;
	@%p27 bra 	$L__BB0_12;
	mov.f64 	%fd45, 0d4000000000000000;
	add.rn.f64 	%fd71, %fd9, %fd45;
	bra.uni 	$L__BB0_14;
$L__BB0_12:
	setp.neu.f64 	%p28, %fd10, 0d7FF0000000000000;
	@%p28 bra 	$L__BB0_14;
	selp.b32 	%r40, %r5, %r4, %p1;
	selp.b32 	%r41, %r40, %r4, %p24;
	mov.b32 	%r42, 0;
	mov.b64 	%fd71, {%r42, %r41};
$L__BB0_14:
	setp.lt.s32 	%p30, %r2, 0;
	setp.eq.s32 	%p31, %r3, 1062207488;
	setp.eq.f32 	%p33, %f5, 0f3F800000;
	selp.f64 	%fd46, 0d3FF0000000000000, %fd71, %p33;
	add.f64 	%fd15, %fd8, %fd46;
	ld.global.f32 	%f13, [%rd12];
	ld.global.f32 	%f14, [%rd40];
	sub.f32 	%f6, %f13, %f14;
	cvt.f64.f32 	%fd16, %f6;
	{
	.reg .b32 %temp; 
	mov.b64 	{%temp, %r16}, %fd16;
	}
	abs.f64 	%fd17, %fd16;
	{ // callseq 2, 0
	.param .b64 param0;
	st.param.f64 	[param0], %fd17;
	.param .b64 param1;
	st.param.f64 	[param1], 0d4000000000000000;
	.param .b64 retval0;
	call.uni (retval0), 
	__internal_accurate_pow, 
	(
	param0, 
	param1
	);
	ld.param.f64 	%fd47, [retval0];
	} // callseq 2
	setp.lt.s32 	%p34, %r16, 0;
	neg.f64 	%fd49, %fd47;
	selp.f64 	%fd50, %fd49, %fd47, %p31;
	selp.f64 	%fd51, %fd50, %fd47, %p34;
	setp.eq.f32 	%p35, %f6, 0f00000000;
	selp.b32 	%r43, %r16, 0, %p31;
	or.b32  	%r44, %r43, 2146435072;
	selp.b32 	%r45, %r44, %r43, %p30;
	mov.b32 	%r46, 0;
	mov.b64 	%fd52, {%r46, %r45};
	selp.f64 	%fd72, %fd52, %fd51, %p35;
	add.f64 	%fd53, %fd16, 0d4000000000000000;
	{
	.reg .b32 %temp; 
	mov.b64 	{%temp, %r47}, %fd53;
	}
	and.b32  	%r48, %r47, 2146435072;
	setp.ne.s32 	%p36, %r48, 2146435072;
	@%p36 bra 	$L__BB0_19;
	setp.num.f32 	%p37, %f6, %f6;
	@%p37 bra 	$L__BB0_17;
	mov.f64 	%fd54, 0d4000000000000000;
	add.rn.f64 	%fd72, %fd16, %fd54;
	bra.uni 	$L__BB0_19;
$L__BB0_17:
	setp.neu.f64 	%p38, %fd17, 0d7FF0000000000000;
	@%p38 bra 	$L__BB0_19;
	selp.b32 	%r49, %r5, %r4, %p1;
	selp.b32 	%r50, %r49, %r4, %p34;
	mov.b32 	%r51, 0;
	mov.b64 	%fd72, {%r51, %r50};
$L__BB0_19:
	setp.lt.s32 	%p40, %r6, 0;
	setp.eq.s32 	%p41, %r7, 1073741824;
	setp.eq.f32 	%p43, %f6, 0f3F800000;
	selp.f64 	%fd55, 0d3FF0000000000000, %fd72, %p43;
	add.f64 	%fd56, %fd15, %fd55;
	add.f64 	%fd57, %fd56, %fd1;
	sqrt.rn.f64 	%fd58, %fd57;
	cvt.rn.f32.f64 	%f7, %fd58;
	ld.global.f32 	%f15, [%rd41];
	mul.f32 	%f8, %f9, %f15;
	cvt.f64.f32 	%fd22, %f7;
	{
	.reg .b32 %temp; 
	mov.b64 	{%temp, %r17}, %fd22;
	}
	abs.f64 	%fd23, %fd22;
	{ // callseq 3, 0
	.param .b64 param0;
	st.param.f64 	[param0], %fd23;
	.param .b64 param1;
	st.param.f64 	[param1], 0d4008000000000000;
	.param .b64 retval0;
	call.uni (retval0), 
	__internal_accurate_pow, 
	(
	param0, 
	param1
	);
	ld.param.f64 	%fd59, [retval0];
	} // callseq 3
	setp.lt.s32 	%p44, %r17, 0;
	neg.f64 	%fd61, %fd59;
	selp.f64 	%fd62, %fd61, %fd59, %p41;
	selp.f64 	%fd63, %fd62, %fd59, %p44;
	setp.eq.f32 	%p45, %f7, 0f00000000;
	selp.b32 	%r52, %r17, 0, %p41;
	or.b32  	%r53, %r52, 2146435072;
	selp.b32 	%r54, %r53, %r52, %p40;
	mov.b32 	%r55, 0;
	mov.b64 	%fd64, {%r55, %r54};
	selp.f64 	%fd73, %fd64, %fd63, %p45;
	add.f64 	%fd65, %fd22, 0d4008000000000000;
	{
	.reg .b32 %temp; 
	mov.b64 	{%temp, %r56}, %fd65;
	}
	and.b32  	%r57, %r56, 2146435072;
	setp.ne.s32 	%p46, %r57, 2146435072;
	@%p46 bra 	$L__BB0_24;
	setp.num.f32 	%p47, %f7, %f7;
	@%p47 bra 	$L__BB0_22;
	mov.f64 	%fd66, 0d4008000000000000;
	add.rn.f64 	%fd73, %fd22, %fd66;
	bra.uni 	$L__BB0_24;
$L__BB0_22:
	setp.neu.f64 	%p48, %fd23, 0d7FF0000000000000;
	@%p48 bra 	$L__BB0_24;
	or.b32  	%r58, %r8, -2147483648;
	selp.b32 	%r59, %r58, %r8, %p2;
	selp.b32 	%r60, %r59, %r8, %p44;
	mov.b32 	%r61, 0;
	mov.b64 	%fd73, {%r61, %r60};
$L__BB0_24:
	setp.eq.f32 	%p50, %f7, 0f3F800000;
	selp.f64 	%fd67, 0d3FF0000000000000, %fd73, %p50;
	cvt.f64.f32 	%fd68, %f8;
	div.rn.f64 	%fd69, %fd68, %fd67;
	cvt.rn.f32.f64 	%f16, %fd69;
	ld.global.f32 	%f17, [%rd5];
	sub.f32 	%f18, %f3, %f2;
	fma.rn.f32 	%f19, %f18, %f16, %f17;
	st.global.f32 	[%rd5], %f19;
	ld.global.f32 	%f20, [%rd6];
	ld.global.f32 	%f21, [%rd39];
	ld.global.f32 	%f22, [%rd11];
	sub.f32 	%f23, %f21, %f22;
	fma.rn.f32 	%f24, %f23, %f16, %f20;
	st.global.f32 	[%rd6], %f24;
	ld.global.f32 	%f25, [%rd7];
	ld.global.f32 	%f26, [%rd40];
	ld.global.f32 	%f27, [%rd12];
	sub.f32 	%f28, %f26, %f27;
	fma.rn.f32 	%f29, %f28, %f16, %f25;
	st.global.f32 	[%rd7], %f29;
	ld.global.f32 	%f30, [%rd8];
	ld.global.f32 	%f31, [%rd41];
	mul.f32 	%f32, %f31, %f1;
	ld.global.f32 	%f33, [%rd13];
	mul.f32 	%f34, %f32, %f33;
	div.rn.f32 	%f35, %f34, %f7;
	add.f32 	%f36, %f30, %f35;
	st.global.f32 	[%rd8], %f36;
$L__BB0_25:
	add.s32 	%r65, %r65, 1;
	setp.ne.s32 	%p51, %r65, 0;
	add.s32 	%r64, %r64, 1;
	add.s64 	%rd41, %rd41, 4;
	add.s64 	%rd40, %rd40, 4;
	add.s64 	%rd39, %rd39, 4;
	add.s64 	%rd38, %rd38, 4;
	@%p51 bra 	$L__BB0_3;
	mov.u32 	%r62, %ntid.x;
	add.s32 	%r63, %r63, %r62;
	setp.lt.s32 	%p52, %r63, %r21;
	@%p52 bra 	$L__BB0_2;
$L__BB0_27:
	ret;

}
	// .globl	_Z8fast_addPfS_S_S_S_S_fi
.visible .entry _Z8fast_addPfS_S_S_S_S_fi(
	.param .u64 .ptr .align 1 _Z8fast_addPfS_S_S_S_S_fi_param_0,
	.param .u64 .ptr .align 1 _Z8fast_addPfS_S_S_S_S_fi_param_1,
	.param .u64 .ptr .align 1 _Z8fast_addPfS_S_S_S_S_fi_param_2,
	.param .u64 .ptr .align 1 _Z8fast_addPfS_S_S_S_S_fi_param_3,
	.param .u64 .ptr .align 1 _Z8fast_addPfS_S_S_S_S_fi_param_4,
	.param .u64 .ptr .align 1 _Z8fast_addPfS_S_S_S_S_fi_param_5,
	.param .f32 _Z8fast_addPfS_S_S_S_S_fi_param_6,
	.param .u32 _Z8fast_addPfS_S_S_S_S_fi_param_7
)
{
	.reg .pred 	%p<7>;
	.reg .b32 	%r<27>;
	.reg .b32 	%f<47>;
	.reg .b64 	%rd<52>;

	ld.param.u64 	%rd11, [_Z8fast_addPfS_S_S_S_S_fi_param_0];
	ld.param.u64 	%rd12, [_Z8fast_addPfS_S_S_S_S_fi_param_1];
	ld.param.u64 	%rd13, [_Z8fast_addPfS_S_S_S_S_fi_param_2];
	ld.param.u64 	%rd14, [_Z8fast_addPfS_S_S_S_S_fi_param_3];
	ld.param.u64 	%rd15, [_Z8fast_addPfS_S_S_S_S_fi_param_4];
	ld.param.u64 	%rd16, [_Z8fast_addPfS_S_S_S_S_fi_param_5];
	ld.param.f32 	%f1, [_Z8fast_addPfS_S_S_S_S_fi_param_6];
	ld.param.u32 	%r11, [_Z8fast_addPfS_S_S_S_S_fi_param_7];
	cvta.to.global.u64 	%rd1, %rd13;
	cvta.to.global.u64 	%rd2, %rd16;
	cvta.to.global.u64 	%rd3, %rd12;
	cvta.to.global.u64 	%rd4, %rd15;
	cvta.to.global.u64 	%rd5, %rd11;
	cvta.to.global.u64 	%rd6, %rd14;
	mov.u32 	%r26, %tid.x;
	mov.u32 	%r2, %ntid.x;
	setp.ge.s32 	%p1, %r26, %r11;
	@%p1 bra 	$L__BB1_6;
	add.s32 	%r12, %r26, %r2;
	max.u32 	%r13, %r11, %r12;
	setp.lt.u32 	%p2, %r12, %r11;
	selp.u32 	%r14, 1, 0, %p2;
	add.s32 	%r15, %r12, %r14;
	sub.s32 	%r16, %r13, %r15;
	div.u32 	%r17, %r16, %r2;
	add.s32 	%r3, %r17, %r14;
	and.b32  	%r18, %r3, 3;
	setp.eq.s32 	%p3, %r18, 3;
	@%p3 bra 	$L__BB1_4;
	add.s32 	%r19, %r3, 1;
	and.b32  	%r20, %r19, 3;
	mul.wide.u32 	%rd51, %r26, 4;
	mul.wide.u32 	%rd8, %r2, 4;
	neg.s32 	%r24, %r20;
	mad.lo.s32 	%r26, %r2, %r20, %r26;
$L__BB1_3:
	.pragma "nounroll";
	add.s64 	%rd17, %rd6, %rd51;
	ld.global.f32 	%f2, [%rd17];
	add.s64 	%rd18, %rd5, %rd51;
	ld.global.f32 	%f3, [%rd18];
	fma.rn.f32 	%f4, %f1, %f3, %f2;
	st.global.f32 	[%rd17], %f4;
	add.s64 	%rd19, %rd4, %rd51;
	ld.global.f32 	%f5, [%rd19];
	add.s64 	%rd20, %rd3, %rd51;
	ld.global.f32 	%f6, [%rd20];
	fma.rn.f32 	%f7, %f1, %f6, %f5;
	st.global.f32 	[%rd19], %f7;
	add.s64 	%rd21, %rd2, %rd51;
	ld.global.f32 	%f8, [%rd21];
	add.s64 	%rd22, %rd1, %rd51;
	ld.global.f32 	%f9, [%rd22];
	fma.rn.f32 	%f10, %f1, %f9, %f8;
	st.global.f32 	[%rd21], %f10;
	add.s64 	%rd51, %rd51, %rd8;
	add.s32 	%r24, %r24, 1;
	setp.ne.s32 	%p4, %r24, 0;
	@%p4 bra 	$L__BB1_3;
$L__BB1_4:
	setp.lt.u32 	%p5, %r3, 3;
	@%p5 bra 	$L__BB1_6;
$L__BB1_5:
	mul.wide.u32 	%rd23, %r26, 4;
	add.s64 	%rd24, %rd6, %rd23;
	ld.global.f32 	%f11, [%rd24];
	add.s64 	%rd25, %rd5, %rd23;
	ld.global.f32 	%f12, [%rd25];
	fma.rn.f32 	%f13, %f1, %f12, %f11;
	st.global.f32 	[%rd24], %f13;
	add.s64 	%rd26, %rd4, %rd23;
	ld.global.f32 	%f14, [%rd26];
	add.s64 	%rd27, %rd3, %rd23;
	ld.global.f32 	%f15, [%rd27];
	fma.rn.f32 	%f16, %f1, %f15, %f14;
	st.global.f32 	[%rd26], %f16;
	add.s64 	%rd28, %rd2, %rd23;
	ld.global.f32 	%f17, [%rd28];
	add.s64 	%rd29, %rd1, %rd23;
	ld.global.f32 	%f18, [%rd29];
	fma.rn.f32 	%f19, %f1, %f18, %f17;
	st.global.f32 	[%rd28], %f19;
	add.s32 	%r21, %r26, %r2;
	mul.wide.u32 	%rd30, %r21, 4;
	add.s64 	%rd31, %rd6, %rd30;
	ld.global.f32 	%f20, [%rd31];
	add.s64 	%rd32, %rd5, %rd30;
	ld.global.f32 	%f21, [%rd32];
	fma.rn.f32 	%f22, %f1, %f21, %f20;
	st.global.f32 	[%rd31], %f22;
	add.s64 	%rd33, %rd4, %rd30;
	ld.global.f32 	%f23, [%rd33];
	add.s64 	%rd34, %rd3, %rd30;
	ld.global.f32 	%f24, [%rd34];
	fma.rn.f32 	%f25, %f1, %f24, %f23;
	st.global.f32 	[%rd33], %f25;
	add.s64 	%rd35, %rd2, %rd30;
	ld.global.f32 	%f26, [%rd35];
	add.s64 	%rd36, %rd1, %rd30;
	ld.global.f32 	%f27, [%rd36];
	fma.rn.f32 	%f28, %f1, %f27, %f26;
	st.global.f32 	[%rd35], %f28;
	add.s32 	%r22, %r21, %r2;
	mul.wide.u32 	%rd37, %r22, 4;
	add.s64 	%rd38, %rd6, %rd37;
	ld.global.f32 	%f29, [%rd38];
	add.s64 	%rd39, %rd5, %rd37;
	ld.global.f32 	%f30, [%rd39];
	fma.rn.f32 	%f31, %f1, %f30, %f29;
	st.global.f32 	[%rd38], %f31;
	add.s64 	%rd40, %rd4, %rd37;
	ld.global.f32 	%f32, [%rd40];
	add.s64 	%rd41, %rd3, %rd37;
	ld.global.f32 	%f33, [%rd41];
	fma.rn.f32 	%f34, %f1, %f33, %f32;
	st.global.f32 	[%rd40], %f34;
	add.s64 	%rd42, %rd2, %rd37;
	ld.global.f32 	%f35, [%rd42];
	add.s64 	%rd43, %rd1, %rd37;
	ld.global.f32 	%f36, [%rd43];
	fma.rn.f32 	%f37, %f1, %f36, %f35;
	st.global.f32 	[%rd42], %f37;
	add.s32 	%r23, %r22, %r2;
	mul.wide.u32 	%rd44, %r23, 4;
	add.s64 	%rd45, %rd6, %rd44;
	ld.global.f32 	%f38, [%rd45];
	add.s64 	%rd46, %rd5, %rd44;
	ld.global.f32 	%f39, [%rd46];
	fma.rn.f32 	%f40, %f1, %f39, %f38;
	st.global.f32 	[%rd45], %f40;
	add.s64 	%rd47, %rd4, %rd44;
	ld.global.f32 	%f41, [%rd47];
	add.s64 	%rd48, %rd3, %rd44;
	ld.global.f32 	%f42, [%rd48];
	fma.rn.f32 	%f43, %f1, %f42, %f41;
	st.global.f32 	[%rd47], %f43;
	add.s64 	%rd49, %rd2, %rd44;
	ld.global.f32 	%f44, [%rd49];
	add.s64 	%rd50, %rd1, %rd44;
	ld.global.f32 	%f45, [%rd50];
	fma.rn.f32 	%f46, %f1, %f45, %f44;
	st.global.f32 	[%rd49], %f46;
	add.s32 	%r26, %r23, %r2;
	setp.lt.s32 	%p6, %r26, %r11;
	@%p6 bra 	$L__BB1_5;
$L__BB1_6:
	ret;

}
.func  (.param .b64 func_retval0) __internal_accurate_pow(
	.param .b64 __internal_accurate_pow_param_0,
	.param .b64 __internal_accurate_pow_param_1
)
{
	.reg .pred 	%p<8>;
	.reg .b32 	%r<49>;
	.reg .b32 	%f<3>;
	.reg .b64 	%fd<109>;

	ld.param.f64 	%fd10, [__internal_accurate_pow_param_0];
	ld.param.f64 	%fd11, [__internal_accurate_pow_param_1];
	{
	.reg .b32 %temp; 
	mov.b64 	{%temp, %r46}, %fd10;
	}
	{
	.reg .b32 %temp; 
	mov.b64 	{%r45, %temp}, %fd10;
	}
	shr.u32 	%r47, %r46, 20;
	setp.gt.u32 	%p1, %r46, 1048575;
	@%p1 bra 	$L__BB2_2;
	mul.f64 	%fd12, %fd10, 0d4350000000000000;
	{
	.reg .b32 %temp; 
	mov.b64 	{%temp, %r46}, %fd12;
	}
	{
	.reg .b32 %temp; 
	mov.b64 	{%r45, %temp}, %fd12;
	}
	shr.u32 	%r16, %r46, 20;
	add.s32 	%r47, %r16, -54;
$L__BB2_2:
	add.s32 	%r48, %r47, -1023;
	and.b32  	%r17, %r46, -2146435073;
	or.b32  	%r18, %r17, 1072693248;
	mov.b64 	%fd107, {%r45, %r18};
	setp.lt.u32 	%p2, %r18, 1073127583;
	@%p2 bra 	$L__BB2_4;
	{
	.reg .b32 %temp; 
	mov.b64 	{%r19, %temp}, %fd107;
	}
	{
	.reg .b32 %temp; 
	mov.b64 	{%temp, %r20}, %fd107;
	}
	add.s32 	%r21, %r20, -1048576;
	mov.b64 	%fd107, {%r19, %r21};
	add.s32 	%r48, %r47, -1022;
$L__BB2_4:
	add.f64 	%fd13, %fd107, 0dBFF0000000000000;
	add.f64 	%fd14, %fd107, 0d3FF0000000000000;
	rcp.approx.ftz.f64 	%fd15, %fd14;
	neg.f64 	%fd16, %fd14;
	fma.rn.f64 	%fd17, %fd16, %fd15, 0d3FF0000000000000;
	fma.rn.f64 	%fd18, %fd17, %fd17, %fd17;
	fma.rn.f64 	%fd19, %fd18, %fd15, %fd15;
	mul.f64 	%fd20, %fd13, %fd19;
	fma.rn.f64 	%fd21, %fd13, %fd19, %fd20;
	mul.f64 	%fd22, %fd21, %fd21;
	fma.rn.f64 	%fd23, %fd22, 0d3EB0F5FF7D2CAFE2, 0d3ED0F5D241AD3B5A;
	fma.rn.f64 	%fd24, %fd23, %fd22, 0d3EF3B20A75488A3F;
	fma.rn.f64 	%fd25, %fd24, %fd22, 0d3F1745CDE4FAECD5;
	fma.rn.f64 	%fd26, %fd25, %fd22, 0d3F3C71C7258A578B;
	fma.rn.f64 	%fd27, %fd26, %fd22, 0d3F6249249242B910;
	fma.rn.f64 	%fd28, %fd27, %fd22, 0d3F89999999999DFB;
	sub.f64 	%fd29, %fd13, %fd21;
	add.f64 	%fd30, %fd29, %fd29;
	neg.f64 	%fd31, %fd21;
	fma.rn.f64 	%fd32, %fd31, %fd13, %fd30;
	mul.f64 	%fd33, %fd19, %fd32;
	fma.rn.f64 	%fd34, %fd22, %fd28, 0d3FB5555555555555;
	mov.f64 	%fd35, 0d3FB5555555555555;
	sub.f64 	%fd36, %fd35, %fd34;
	fma.rn.f64 	%fd37, %fd22, %fd28, %fd36;
	add.f64 	%fd38, %fd37, 0dBC46A4CB00B9E7B0;
	add.f64 	%fd39, %fd34, %fd38;
	sub.f64 	%fd40, %fd34, %fd39;
	add.f64 	%fd41, %fd38, %fd40;
	mul.rn.f64 	%fd42, %fd21, %fd21;
	neg.f64 	%fd43, %fd42;
	fma.rn.f64 	%fd44, %fd21, %fd21, %fd43;
	{
	.reg .b32 %temp; 
	mov.b64 	{%r22, %temp}, %fd33;
	}
	{
	.reg .b32 %temp; 
	mov.b64 	{%temp, %r23}, %fd33;
	}
	add.s32 	%r24, %r23, 1048576;
	mov.b64 	%fd45, {%r22, %r24};
	fma.rn.f64 	%fd46, %fd21, %fd45, %fd44;
	mul.rn.f64 	%fd47, %fd42, %fd21;
	neg.f64 	%fd48, %fd47;
	fma.rn.f64 	%fd49, %fd42, %fd21, %fd48;
	fma.rn.f64 	%fd50, %fd42, %fd33, %fd49;
	fma.rn.f64 	%fd51, %fd46, %fd21, %fd50;
	mul.rn.f64 	%fd52, %fd39, %fd47;
	neg.f64 	%fd53, %fd52;
	fma.rn.f64 	%fd54, %fd39, %fd47, %fd53;
	fma.rn.f64 	%fd55, %fd39, %fd51, %fd54;
	fma.rn.f64 	%fd56, %fd41, %fd47, %fd55;
	add.f64 	%fd57, %fd52, %fd56;
	sub.f64 	%fd58, %fd52, %fd57;
	add.f64 	%fd59, %fd56, %fd58;
	add.f64 	%fd60, %fd21, %fd57;
	sub.f64 	%fd61, %fd21, %fd60;
	add.f64 	%fd62, %fd57, %fd61;
	add.f64 	%fd63, %fd59, %fd62;
	add.f64 	%fd64, %fd33, %fd63;
	add.f64 	%fd65, %fd60, %fd64;
	sub.f64 	%fd66, %fd60, %fd65;
	add.f64 	%fd67, %fd64, %fd66;
	xor.b32  	%r25, %r48, -2147483648;
	mov.b32 	%r26, 1127219200;
	mov.b64 	%fd68, {%r25, %r26};
	mov.b32 	%r27, -2147483648;
	mov.b64 	%fd69, {%r27, %r26};
	sub.f64 	%fd70, %fd68, %fd69;
	fma.rn.f64 	%fd71, %fd70, 0d3FE62E42FEFA39EF, %fd65;
	fma.rn.f64 	%fd72, %fd70, 0dBFE62E42FEFA39EF, %fd71;
	sub.f64 	%fd73, %fd72, %fd65;
	sub.f64 	%fd74, %fd67, %fd73;
	fma.rn.f64 	%fd75, %fd70, 0d3C7ABC9E3B39803F, %fd74;
	add.f64 	%fd76, %fd71, %fd75;
	sub.f64 	%fd77, %fd71, %fd76;
	add.f64 	%fd78, %fd75, %fd77;
	{
	.reg .b32 %temp; 
	mov.b64 	{%temp, %r28}, %fd11;
	}
	{
	.reg .b32 %temp; 
	mov.b64 	{%r29, %temp}, %fd11;
	}
	shl.b32 	%r30, %r28, 1;
	setp.gt.u32 	%p3, %r30, -33554433;
	and.b32  	%r31, %r28, -15728641;
	selp.b32 	%r32, %r31, %r28, %p3;
	mov.b64 	%fd79, {%r29, %r32};
	mul.rn.f64 	%fd80, %fd76, %fd79;
	neg.f64 	%fd81, %fd80;
	fma.rn.f64 	%fd82, %fd76, %fd79, %fd81;
	fma.rn.f64 	%fd83, %fd78, %fd79, %fd82;
	add.f64 	%fd4, %fd80, %fd83;
	sub.f64 	%fd84, %fd80, %fd4;
	add.f64 	%fd5, %fd83, %fd84;
	fma.rn.f64 	%fd85, %fd4, 0d3FF71547652B82FE, 0d4338000000000000;
	{
	.reg .b32 %temp; 
	mov.b64 	{%r13, %temp}, %fd85;
	}
	mov.f64 	%fd86, 0dC338000000000000;
	add.rn.f64 	%fd87, %fd85, %fd86;
	fma.rn.f64 	%fd88, %fd87, 0dBFE62E42FEFA39EF, %fd4;
	fma.rn.f64 	%fd89, %fd87, 0dBC7ABC9E3B39803F, %fd88;
	fma.rn.f64 	%fd90, %fd89, 0d3E5ADE1569CE2BDF, 0d3E928AF3FCA213EA;
	fma.rn.f64 	%fd91, %fd90, %fd89, 0d3EC71DEE62401315;
	fma.rn.f64 	%fd92, %fd91, %fd89, 0d3EFA01997C89EB71;
	fma.rn.f64 	%fd93, %fd92, %fd89, 0d3F2A01A014761F65;
	fma.rn.f64 	%fd94, %fd93, %fd89, 0d3F56C16C1852B7AF;
	fma.rn.f64 	%fd95, %fd94, %fd89, 0d3F81111111122322;
	fma.rn.f64 	%fd96, %fd95, %fd89, 0d3FA55555555502A1;
	fma.rn.f64 	%fd97, %fd96, %fd89, 0d3FC5555555555511;
	fma.rn.f64 	%fd98, %fd97, %fd89, 0d3FE000000000000B;
	fma.rn.f64 	%fd99, %fd98, %fd89, 0d3FF0000000000000;
	fma.rn.f64 	%fd100, %fd99, %fd89, 0d3FF0000000000000;
	{
	.reg .b32 %temp; 
	mov.b64 	{%r14, %temp}, %fd100;
	}
	{
	.reg .b32 %temp; 
	mov.b64 	{%temp, %r15}, %fd100;
	}
	shl.b32 	%r33, %r13, 20;
	add.s32 	%r34, %r33, %r15;
	mov.b64 	%fd108, {%r14, %r34};
	{
	.reg .b32 %temp; 
	mov.b64 	{%temp, %r35}, %fd4;
	}
	mov.b32 	%f2, %r35;
	abs.f32 	%f1, %f2;
	setp.lt.f32 	%p4, %f1, 0f4086232B;
	@%p4 bra 	$L__BB2_7;
	setp.lt.f64 	%p5, %fd4, 0d0000000000000000;
	add.f64 	%fd101, %fd4, 0d7FF0000000000000;
	selp.f64 	%fd108, 0d0000000000000000, %fd101, %p5;
	setp.geu.f32 	%p6, %f1, 0f40874800;
	@%p6 bra 	$L__BB2_7;
	shr.u32 	%r36, %r13, 31;
	add.s32 	%r37, %r13, %r36;
	shr.s32 	%r38, %r37, 1;
	shl.b32 	%r39, %r38, 20;
	add.s32 	%r40, %r15, %r39;
	mov.b64 	%fd102, {%r14, %r40};
	sub.s32 	%r41, %r13, %r38;
	shl.b32 	%r42, %r41, 20;
	add.s32 	%r43, %r42, 1072693248;
	mov.b32 	%r44, 0;
	mov.b64 	%fd103, {%r44, %r43};
	mul.f64 	%fd108, %fd103, %fd102;
$L__BB2_7:
	abs.f64 	%fd104, %fd108;
	setp.eq.f64 	%p7, %fd104, 0d7FF0000000000000;
	fma.rn.f64 	%fd105, %fd108, %fd5, %fd108;
	selp.f64 	%fd106, %fd108, %fd105, %p7;
	st.param.f64 	[func_retval0], %fd106;
	ret;

}


// ===== COMPILED SASS (sm_100) =====

	.target	sm_100

	.elftype	@"ET_EXEC"


//--------------------- .note.nv.tkinfo           --------------------------
	.section	.note.nv.tkinfo,"",@"SHT_NOTE"
	.sectionflags	@"SHF_NOTE_NV_TKINFO"
	.tkinfo
        /*0018*/ 	.word	0x00000002
        /*0030*/ 	.string	""
        /*0030*/ 	.string	"ptxas"
        /*0030*/ 	.string	"Cuda compilation tools, release 13.0, V13.0.88"
        /*0030*/ 	.string	"Build cuda_13.0.r13.0/compiler.36424714_0"
        /*0030*/ 	.string	"-arch sm_100 -m 64 "



//--------------------- .note.nv.cuinfo           --------------------------
	.section	.note.nv.cuinfo,"",@"SHT_NOTE"
	.sectionflags	@"SHF_NOTE_NV_CUINFO"
        /*0018*/ 	.short	0x0002
        /*001a*/ 	.short	0x0064
        /*001c*/ 	.short	0x0082
	.zero		2


//--------------------- .nv.info                  --------------------------
	.section	.nv.info,"",@"SHT_CUDA_INFO"
	.align	4


	//----- nvinfo : EIATTR_REGCOUNT
	.align		4
        /*0000*/ 	.byte	0x04, 0x2f
        /*0002*/ 	.short	(.L_1 - .L_0)
	.align		4
.L_0:
        /*0004*/ 	.word	index@(_Z13cuda_parallelPfS_S_S_S_S_S_S_ffi)
        /*0008*/ 	.word	0x00000040


	//----- nvinfo : EIATTR_FRAME_SIZE
	.align		4
.L_1:
        /*000c*/ 	.byte	0x04, 0x11
        /*000e*/ 	.short	(.L_3 - .L_2)
	.align		4
.L_2:
        /*0010*/ 	.word	index@($_Z13cuda_parallelPfS_S_S_S_S_S_S_ffi$__internal_accurate_pow)
        /*0014*/ 	.word	0x00000000


	//----- nvinfo : EIATTR_FRAME_SIZE
	.align		4
.L_3:
        /*0018*/ 	.byte	0x04, 0x11
        /*001a*/ 	.short	(.L_5 - .L_4)
	.align		4
.L_4:
        /*001c*/ 	.word	index@($__internal_2_$__cuda_sm3x_div_rn_noftz_f32_slowpath)
        /*0020*/ 	.word	0x00000000


	//----- nvinfo : EIATTR_FRAME_SIZE
	.align		4
.L_5:
        /*0024*/ 	.byte	0x04, 0x11
        /*0026*/ 	.short	(.L_7 - .L_6)
	.align		4
.L_6:
        /*0028*/ 	.word	index@($__internal_1_$__cuda_sm20_dsqrt_rn_f64_mediumpath_v1)
        /*002c*/ 	.word	0x00000000


	//----- nvinfo : EIATTR_FRAME_SIZE
	.align		4
.L_7:
        /*0030*/ 	.byte	0x04, 0x11
        /*0032*/ 	.short	(.L_9 - .L_8)
	.align		4
.L_8:
        /*0034*/ 	.word	index@($__internal_0_$__cuda_sm20_div_rn_f64_full)
        /*0038*/ 	.word	0x00000000


	//----- nvinfo : EIATTR_FRAME_SIZE
	.align		4
.L_9:
        /*003c*/ 	.byte	0x04, 0x11
        /*003e*/ 	.short	(.L_11 - .L_10)
	.align		4
.L_10:
        /*0040*/ 	.word	index@(_Z13cuda_parallelPfS_S_S_S_S_S_S_ffi)
        /*0044*/ 	.word	0x00000000


	//----- nvinfo : EIATTR_REGCOUNT
	.align		4
.L_11:
        /*0048*/ 	.byte	0x04, 0x2f
        /*004a*/ 	.short	(.L_13 - .L_12)
	.align		4
.L_12:
        /*004c*/ 	.word	index@(_Z8fast_addPfS_S_S_S_S_fi)
        /*0050*/ 	.word	0x00000020


	//----- nvinfo : EIATTR_FRAME_SIZE
	.align		4
.L_13:
        /*0054*/ 	.byte	0x04, 0x11
        /*0056*/ 	.short	(.L_15 - .L_14)
	.align		4
.L_14:
        /*0058*/ 	.word	index@(_Z8fast_addPfS_S_S_S_S_fi)
        /*005c*/ 	.word	0x00000000


	//----- nvinfo : EIATTR_MIN_STACK_SIZE
	.align		4
.L_15:
        /*0060*/ 	.byte	0x04, 0x12
        /*0062*/ 	.short	(.L_17 - .L_16)
	.align		4
.L_16:
        /*0064*/ 	.word	index@(_Z8fast_addPfS_S_S_S_S_fi)
        /*0068*/ 	.word	0x00000000


	//----- nvinfo : EIATTR_MIN_STACK_SIZE
	.align		4
.L_17:
        /*006c*/ 	.byte	0x04, 0x12
        /*006e*/ 	.short	(.L_19 - .L_18)
	.align		4
.L_18:
        /*0070*/ 	.word	index@(_Z13cuda_parallelPfS_S_S_S_S_S_S_ffi)
        /*0074*/ 	.word	0x00000000
.L_19:


//--------------------- .nv.compat                --------------------------
	.section	.nv.compat,"",@"SHT_CUDA_COMPAT_INFO"
	.align	4
        /*0000*/ 	.byte	0x02, 0x09, 0x00, 0x00, 0x02, 0x02, 0x01, 0x00, 0x02, 0x05, 0x05, 0x00, 0x03, 0x07, 0x01, 0x01
        /*0010*/ 	.byte	0x02, 0x03, 0x00, 0x00, 0x02, 0x06, 0x01, 0x00, 0x04, 0x0b, 0x08, 0x00, 0x01, 0x00, 0x00, 0x00
        /*0020*/ 	.byte	0x00, 0x00, 0x00, 0x00


//--------------------- .nv.info._Z8fast_addPfS_S_S_S_S_fi --------------------------
	.section	.nv.info._Z8fast_addPfS_S_S_S_S_fi,"",@"SHT_CUDA_INFO"
	.sectionflags	@""
	.align	4


	//----- nvinfo : EIATTR_CUDA_API_VERSION
	.align		4
        /*0000*/ 	.byte	0x04, 0x37
        /*0002*/ 	.short	(.L_21 - .L_20)
.L_20:
        /*0004*/ 	.word	0x00000082


	//----- nvinfo : EIATTR_KPARAM_INFO
	.align		4
.L_21:
        /*0008*/ 	.byte	0x04, 0x17
        /*000a*/ 	.short	(.L_23 - .L_22)
.L_22:
        /*000c*/ 	.word	0x00000000
        /*0010*/ 	.short	0x0007
        /*0012*/ 	.short	0x0034
        /*0014*/ 	.byte	0x00, 0xf0, 0x11, 0x00


	//----- nvinfo : EIATTR_KPARAM_INFO
	.align		4
.L_23:
        /*0018*/ 	.byte	0x04, 0x17
        /*001a*/ 	.short	(.L_25 - .L_24)
.L_24:
        /*001c*/ 	.word	0x00000000
        /*0020*/ 	.short	0x0006
        /*0022*/ 	.short	0x0030
        /*0024*/ 	.byte	0x00, 0xf0, 0x11, 0x00


	//----- nvinfo : EIATTR_KPARAM_INFO
	.align		4
.L_25:
        /*0028*/ 	.byte	0x04, 0x17
        /*002a*/ 	.short	(.L_27 - .L_26)
.L_26:
        /*002c*/ 	.word	0x00000000
        /*0030*/ 	.short	0x0005
        /*0032*/ 	.short	0x0028
        /*0034*/ 	.byte	0x00, 0xf5, 0x21, 0x00


	//----- nvinfo : EIATTR_KPARAM_INFO
	.align		4
.L_27:
        /*0038*/ 	.byte	0x04, 0x17
        /*003a*/ 	.short	(.L_29 - .L_28)
.L_28:
        /*003c*/ 	.word	0x00000000
        /*0040*/ 	.short	0x0004
        /*0042*/ 	.short	0x0020
        /*0044*/ 	.byte	0x00, 0xf5, 0x21, 0x00


	//----- nvinfo : EIATTR_KPARAM_INFO
	.align		4
.L_29:
        /*0048*/ 	.byte	0x04, 0x17
        /*004a*/ 	.short	(.L_31 - .L_30)
.L_30:
        /*004c*/ 	.word	0x00000000
        /*0050*/ 	.short	0x0003
        /*0052*/ 	.short	0x0018
        /*0054*/ 	.byte	0x00, 0xf5, 0x21, 0x00


	//----- nvinfo : EIATTR_KPARAM_INFO
	.align		4
.L_31:
        /*0058*/ 	.byte	0x04, 0x17
        /*005a*/ 	.short	(.L_33 - .L_32)
.L_32:
        /*005c*/ 	.word	0x00000000
        /*0060*/ 	.short	0x0002
        /*0062*/ 	.short	0x0010
        /*0064*/ 	.byte	0x00, 0xf5, 0x21, 0x00


	//----- nvinfo : EIATTR_KPARAM_INFO
	.align		4
.L_33:
        /*0068*/ 	.byte	0x04, 0x17
        /*006a*/ 	.short	(.L_35 - .L_34)
.L_34:
        /*006c*/ 	.word	0x00000000
        /*0070*/ 	.short	0x0001
        /*0072*/ 	.short	0x0008
        /*0074*/ 	.byte	0x00, 0xf5, 0x21, 0x00


	//----- nvinfo : EIATTR_KPARAM_INFO
	.align		4
.L_35:
        /*0078*/ 	.byte	0x04, 0x17
        /*007a*/ 	.short	(.L_37 - .L_36)
.L_36:
        /*007c*/ 	.word	0x00000000
        /*0080*/ 	.short	0x0000
        /*0082*/ 	.short	0x0000
        /*0084*/ 	.byte	0x00, 0xf5, 0x21, 0x00


	//----- nvinfo : EIATTR_SPARSE_MMA_MASK
	.align		4
.L_37:
        /*0088*/ 	.byte	0x03, 0x50
        /*008a*/ 	.short	0x0000


	//----- nvinfo : EIATTR_MAXREG_COUNT
	.align		4
        /*008c*/ 	.byte	0x03, 0x1b
        /*008e*/ 	.short	0x00ff


	//----- nvinfo : EIATTR_MERCURY_ISA_VERSION
	.align		4
        /*0090*/ 	.byte	0x03, 0x5f
        /*0092*/ 	.short	0x0101


	//----- nvinfo : EIATTR_VRC_CTA_INIT_COUNT
	.align		4
        /*0094*/ 	.byte	0x02, 0x4a
	.zero		1
	.zero		1


	//----- nvinfo : EIATTR_EXIT_INSTR_OFFSETS
	.align		4
        /*0098*/ 	.byte	0x04, 0x1c
        /*009a*/ 	.short	(.L_39 - .L_38)


	//   ....[0]....
.L_38:
        /*009c*/ 	.word	0x00000050


	//   ....[1]....
        /*00a0*/ 	.word	0x000004b0


	//   ....[2]....
        /*00a4*/ 	.word	0x00000a00


	//----- nvinfo : EIATTR_CRS_STACK_SIZE
	.align		4
.L_39:
        /*00a8*/ 	.byte	0x04, 0x1e
        /*00aa*/ 	.short	(.L_41 - .L_40)
.L_40:
        /*00ac*/ 	.word	0x00000000


	//----- nvinfo : EIATTR_CBANK_PARAM_SIZE
	.align		4
.L_41:
        /*00b0*/ 	.byte	0x03, 0x19
        /*00b2*/ 	.short	0x0038


	//----- nvinfo : EIATTR_PARAM_CBANK
	.align		4
        /*00b4*/ 	.byte	0x04, 0x0a
        /*00b6*/ 	.short	(.L_43 - .L_42)
	.align		4
.L_42:
        /*00b8*/ 	.word	index@(.nv.constant0._Z8fast_addPfS_S_S_S_S_fi)
        /*00bc*/ 	.short	0x0380
        /*00be*/ 	.short	0x0038


	//----- nvinfo : EIATTR_SW_WAR
	.align		4
.L_43:
        /*00c0*/ 	.byte	0x04, 0x36
        /*00c2*/ 	.short	(.L_45 - .L_44)
.L_44:
        /*00c4*/ 	.word	0x00000008
.L_45:


//--------------------- .nv.info._Z13cuda_parallelPfS_S_S_S_S_S_S_ffi --------------------------
	.section	.nv.info._Z13cuda_parallelPfS_S_S_S_S_S_S_ffi,"",@"SHT_CUDA_INFO"
	.sectionflags	@""
	.align	4


	//----- nvinfo : EIATTR_CUDA_API_VERSION
	.align		4
        /*0000*/ 	.byte	0x04, 0x37
        /*0002*/ 	.short	(.L_47 - .L_46)
.L_46:
        /*0004*/ 	.word	0x00000082


	//----- nvinfo : EIATTR_KPARAM_INFO
	.align		4
.L_47:
        /*0008*/ 	.byte	0x04, 0x17
        /*000a*/ 	.short	(.L_49 - .L_48)
.L_48:
        /*000c*/ 	.word	0x00000000
        /*0010*/ 	.short	0x000a
        /*0012*/ 	.short	0x0048
        /*0014*/ 	.byte	0x00, 0xf0, 0x11, 0x00


	//----- nvinfo : EIATTR_KPARAM_INFO
	.align		4
.L_49:
        /*0018*/ 	.byte	0x04, 0x17
        /*001a*/ 	.short	(.L_51 - .L_50)
.L_50:
        /*001c*/ 	.word	0x00000000
        /*0020*/ 	.short	0x0009
        /*0022*/ 	.short	0x0044
        /*0024*/ 	.byte	0x00, 0xf0, 0x11, 0x00


	//----- nvinfo : EIATTR_KPARAM_INFO
	.align		4
.L_51:
        /*0028*/ 	.byte	0x04, 0x17
        /*002a*/ 	.short	(.L_53 - .L_52)
.L_52:
        /*002c*/ 	.word	0x00000000
        /*0030*/ 	.short	0x0008
        /*0032*/ 	.short	0x0040
        /*0034*/ 	.byte	0x00, 0xf0, 0x11, 0x00


	//----- nvinfo : EIATTR_KPARAM_INFO
	.align		4
.L_53:
        /*0038*/ 	.byte	0x04, 0x17
        /*003a*/ 	.short	(.L_55 - .L_54)
.L_54:
        /*003c*/ 	.word	0x00000000
        /*0040*/ 	.short	0x0007
        /*0042*/ 	.short	0x0038
        /*0044*/ 	.byte	0x00, 0xf5, 0x21, 0x00


	//----- nvinfo : EIATTR_KPARAM_INFO
	.align		4
.L_55:
        /*0048*/ 	.byte	0x04, 0x17
        /*004a*/ 	.short	(.L_57 - .L_56)
.L_56:
        /*004c*/ 	.word	0x00000000
        /*0050*/ 	.short	0x0006
        /*0052*/ 	.short	0x0030
        /*0054*/ 	.byte	0x00, 0xf5, 0x21, 0x00


	//----- nvinfo : EIATTR_KPARAM_INFO
	.align		4
.L_57:
        /*0058*/ 	.byte	0x04, 0x17
        /*005a*/ 	.short	(.L_59 - .L_58)
.L_58:
        /*005c*/ 	.word	0x00000000
        /*0060*/ 	.short	0x0005
        /*0062*/ 	.short	0x0028
        /*0064*/ 	.byte	0x00, 0xf5, 0x21, 0x00


	//----- nvinfo : EIATTR_KPARAM_INFO
	.align		4
.L_59:
        /*0068*/ 	.byte	0x04, 0x17
        /*006a*/ 	.short	(.L_61 - .L_60)
.L_60:
        /*006c*/ 	.word	0x00000000
        /*0070*/ 	.short	0x0004
        /*0072*/ 	.short	0x0020
        /*0074*/ 	.byte	0x00, 0xf5, 0x21, 0x00


	//----- nvinfo : EIATTR_KPARAM_INFO
	.align		4
.L_61:
        /*0078*/ 	.byte	0x04, 0x17
        /*007a*/ 	.short	(.L_63 - .L_62)
.L_62:
        /*007c*/ 	.word	0x00000000
        /*0080*/ 	.short	0x0003
        /*0082*/ 	.short	0x0018
        /*0084*/ 	.byte	0x00, 0xf5, 0x21, 0x00


	//----- nvinfo : EIATTR_KPARAM_INFO
	.align		4
.L_63:
        /*0088*/ 	.byte	0x04, 0x17
        /*008a*/ 	.short	(.L_65 - .L_64)
.L_64:
        /*008c*/ 	.word	0x00000000
        /*0090*/ 	.short	0x0002
        /*0092*/ 	.short	0x0010
        /*0094*/ 	.byte	0x00, 0xf5, 0x21, 0x00


	//----- nvinfo : EIATTR_KPARAM_INFO
	.align		4
.L_65:
        /*0098*/ 	.byte	0x04, 0x17
        /*009a*/ 	.short	(.L_67 - .L_66)
.L_66:
        /*009c*/ 	.word	0x00000000
        /*00a0*/ 	.short	0x0001
        /*00a2*/ 	.short	0x0008
        /*00a4*/ 	.byte	0x00, 0xf5, 0x21, 0x00


	//----- nvinfo : EIATTR_KPARAM_INFO
	.align		4
.L_67:
        /*00a8*/ 	.byte	0x04, 0x17
        /*00aa*/ 	.short	(.L_69 - .L_68)
.L_68:
        /*00ac*/ 	.word	0x00000000
        /*00b0*/ 	.short	0x0000
        /*00b2*/ 	.short	0x0000
        /*00b4*/ 	.byte	0x00, 0xf5, 0x21, 0x00


	//----- nvinfo : EIATTR_SPARSE_MMA_MASK
	.align		4
.L_69:
        /*00b8*/ 	.byte	0x03, 0x50
        /*00ba*/ 	.short	0x0000


	//----- nvinfo : EIATTR_MAXREG_COUNT
	.align		4
        /*00bc*/ 	.byte	0x03, 0x1b
        /*00be*/ 	.short	0x00ff


	//----- nvinfo : EIATTR_MERCURY_ISA_VERSION
	.align		4
        /*00c0*/ 	.byte	0x03, 0x5f
        /*00c2*/ 	.short	0x0101


	//----- nvinfo : EIATTR_VRC_CTA_INIT_COUNT
	.align		4
        /*00c4*/ 	.byte	0x02, 0x4a
	.zero		1
	.zero		1


	//----- nvinfo : EIATTR_EXIT_INSTR_OFFSETS
	.align		4
        /*00c8*/ 	.byte	0x04, 0x1c
        /*00ca*/ 	.short	(.L_71 - .L_70)


	//   ....[0]....
.L_70:
        /*00cc*/ 	.word	0x00000040


	//   ....[1]....
        /*00d0*/ 	.word	0x000010e0


	//----- nvinfo : EIATTR_CRS_STACK_SIZE
	.align		4
.L_71:
        /*00d4*/ 	.byte	0x04, 0x1e
        /*00d6*/ 	.short	(.L_73 - .L_72)
.L_72:
        /*00d8*/ 	.word	0x00000000


	//----- nvinfo : EIATTR_CBANK_PARAM_SIZE
	.align		4
.L_73:
        /*00dc*/ 	.byte	0x03, 0x19
        /*00de*/ 	.short	0x004c


	//----- nvinfo : EIATTR_PARAM_CBANK
	.align		4
        /*00e0*/ 	.byte	0x04, 0x0a
        /*00e2*/ 	.short	(.L_75 - .L_74)
	.align		4
.L_74:
        /*00e4*/ 	.word	index@(.nv.constant0._Z13cuda_parallelPfS_S_S_S_S_S_S_ffi)
        /*00e8*/ 	.short	0x0380
        /*00ea*/ 	.short	0x004c


	//----- nvinfo : EIATTR_SW_WAR
	.align		4
.L_75:
        /*00ec*/ 	.byte	0x04, 0x36
        /*00ee*/ 	.short	(.L_77 - .L_76)
.L_76:
        /*00f0*/ 	.word	0x00000008
.L_77:


//--------------------- .nv.callgraph             --------------------------
	.section	.nv.callgraph,"",@"SHT_CUDA_CALLGRAPH"
	.align	4
	.sectionentsize	8
	.align		4
        /*0000*/ 	.word	0x00000000
	.align		4
        /*0004*/ 	.word	0xffffffff
	.align		4
        /*0008*/ 	.word	0x00000000
	.align		4
        /*000c*/ 	.word	0xfffffffe
	.align		4
        /*0010*/ 	.word	0x00000000
	.align		4
        /*0014*/ 	.word	0xfffffffd
	.align		4
        /*0018*/ 	.word	0x00000000
	.align		4
        /*001c*/ 	.word	0xfffffffc


//--------------------- .text._Z8fast_addPfS_S_S_S_S_fi --------------------------
	.section	.text._Z8fast_addPfS_S_S_S_S_fi,"ax",@progbits
	.align	128
        .global         _Z8fast_addPfS_S_S_S_S_fi
        .type           _Z8fast_addPfS_S_S_S_S_fi,@function
        .size           _Z8fast_addPfS_S_S_S_S_fi,(.L_x_53 - _Z8fast_addPfS_S_S_S_S_fi)
        .other          _Z8fast_addPfS_S_S_S_S_fi,@"STO_CUDA_ENTRY STV_DEFAULT"
_Z8fast_addPfS_S_S_S_S_fi:
.text._Z8fast_addPfS_S_S_S_S_fi:
[----:B------:R-:W-:Y:S01]  /*0000*/  LDC R1, c[0x0][0x37c] ;  /* 0x0000df00ff017b82 */ /* 0x000fe20000000800 */
[----:B------:R-:W0:Y:S01]  /*0010*/  S2R R15, SR_TID.X ;  /* 0x00000000000f7919 */ /* 0x000e220000002100 */
[----:B------:R-:W0:Y:S06]  /*0020*/  LDCU UR6, c[0x0][0x3b4] ;  /* 0x00007680ff0677ac */ /* 0x000e2c0008000800 */
[----:B------:R-:W1:Y:S01]  /*0030*/  LDC R0, c[0x0][0x360] ;  /* 0x0000d800ff007b82 */ /* 0x000e620000000800 */
[----:B0-----:R-:W-:-:S13]  /*0040*/  ISETP.GE.AND P0, PT, R15, UR6, PT ;  /* 0x000000060f007c0c */ /* 0x001fda000bf06270 */
[----:B------:R-:W-:Y:S05]  /*0050*/  @P0 EXIT ;  /* 0x000000000000094d */ /* 0x000fea0003800000 */
[----:B-1----:R-:W0:Y:S01]  /*0060*/  I2F.U32.RP R7, R0 ;  /* 0x0000000000077306 */ /* 0x002e220000209000 */
[----:B------:R-:W-:Y:S01]  /*0070*/  IADD3 R4, PT, PT, R15, R0, RZ ;  /* 0x000000000f047210 */ /* 0x000fe20007ffe0ff */
[----:B------:R-:W1:Y:S01]  /*0080*/  LDCU UR20, c[0x0][0x3b0] ;  /* 0x00007600ff1477ac */ /* 0x000e620008000800 */
[----:B------:R-:W-:Y:S01]  /*0090*/  ISETP.NE.U32.AND P2, PT, R0, RZ, PT ;  /* 0x000000ff0000720c */ /* 0x000fe20003f45070 */
[----:B------:R-:W-:Y:S01]  /*00a0*/  BSSY.RECONVERGENT B0, `(.L_x_0) ;  /* 0x0000040000007945 */ /* 0x000fe20003800200 */
[C---:B------:R-:W-:Y:S01]  /*00b0*/  ISETP.GE.U32.AND P0, PT, R4.reuse, UR6, PT ;  /* 0x0000000604007c0c */ /* 0x040fe2000bf06070 */
[----:B------:R-:W2:Y:S01]  /*00c0*/  LDCU.64 UR4, c[0x0][0x358] ;  /* 0x00006b00ff0477ac */ /* 0x000ea20008000a00 */
[----:B------:R-:W-:Y:S02]  /*00d0*/  VIMNMX.U32 R5, PT, PT, R4, UR6, !PT ;  /* 0x0000000604057c48 */ /* 0x000fe4000ffe0000 */
[----:B------:R-:W-:Y:S01]  /*00e0*/  SEL R6, RZ, 0x1, P0 ;  /* 0x00000001ff067807 */ /* 0x000fe20000000000 */
[----:B------:R-:W3:Y:S03]  /*00f0*/  LDCU UR7, c[0x0][0x3b0] ;  /* 0x00007600ff0777ac */ /* 0x000ee60008000800 */
[----:B------:R-:W-:Y:S01]  /*0100*/  IADD3 R5, PT, PT, R5, -R4, -R6 ;  /* 0x8000000405057210 */ /* 0x000fe20007ffe806 */
[----:B------:R-:W4:Y:S01]  /*0110*/  LDCU.128 UR8, c[0x0][0x380] ;  /* 0x00007000ff0877ac */ /* 0x000f220008000c00 */
[----:B0-----:R-:W0:Y:S01]  /*0120*/  MUFU.RCP R7, R7 ;  /* 0x0000000700077308 */ /* 0x001e220000001000 */
[----:B------:R-:W1:Y:S01]  /*0130*/  LDCU.128 UR12, c[0x0][0x3a0] ;  /* 0x00007400ff0c77ac */ /* 0x000e620008000c00 */
[----:B------:R-:W1:Y:S01]  /*0140*/  LDCU.128 UR16, c[0x0][0x390] ;  /* 0x00007200ff1077ac */ /* 0x000e620008000c00 */
[----:B0-----:R-:W-:-:S05]  /*0150*/  IADD3 R2, PT, PT, R7, 0xffffffe, RZ ;  /* 0x0ffffffe07027810 */ /* 0x001fca0007ffe0ff */
[----:B------:R0:W5:Y:S02]  /*0160*/  F2I.FTZ.U32.TRUNC.NTZ R3, R2 ;  /* 0x0000000200037305 */ /* 0x000164000021f000 */
[----:B0-----:R-:W-:Y:S01]  /*0170*/  HFMA2 R2, -RZ, RZ, 0, 0 ;  /* 0x00000000ff027431 */ /* 0x001fe200000001ff */
[----:B-----5:R-:W-:-:S05]  /*0180*/  IADD3 R9, PT, PT, RZ, -R3, RZ ;  /* 0x80000003ff097210 */ /* 0x020fca0007ffe0ff */
[----:B------:R-:W-:-:S04]  /*0190*/  IMAD R9, R9, R0, RZ ;  /* 0x0000000009097224 */ /* 0x000fc800078e02ff */
[----:B------:R-:W-:-:S06]  /*01a0*/  IMAD.HI.U32 R8, R3, R9, R2 ;  /* 0x0000000903087227 */ /* 0x000fcc00078e0002 */
[----:B------:R-:W-:-:S05]  /*01b0*/  IMAD.HI.U32 R3, R8, R5, RZ ;  /* 0x0000000508037227 */ /* 0x000fca00078e00ff */
[----:B------:R-:W-:-:S05]  /*01c0*/  IADD3 R2, PT, PT, -R3, RZ, RZ ;  /* 0x000000ff03027210 */ /* 0x000fca0007ffe1ff */
[----:B------:R-:W-:-:S05]  /*01d0*/  IMAD R5, R0, R2, R5 ;  /* 0x0000000200057224 */ /* 0x000fca00078e0205 */
[----:B------:R-:W-:-:S13]  /*01e0*/  ISETP.GE.U32.AND P0, PT, R5, R0, PT ;  /* 0x000000000500720c */ /* 0x000fda0003f06070 */
[-C--:B------:R-:W-:Y:S02]  /*01f0*/  @P0 IADD3 R5, PT, PT, R5, -R0.reuse, RZ ;  /* 0x8000000005050210 */ /* 0x080fe40007ffe0ff */
[----:B------:R-:W-:Y:S02]  /*0200*/  @P0 IADD3 R3, PT, PT, R3, 0x1, RZ ;  /* 0x0000000103030810 */ /* 0x000fe40007ffe0ff */
[----:B------:R-:W-:-:S13]  /*0210*/  ISETP.GE.U32.AND P1, PT, R5, R0, PT ;  /* 0x000000000500720c */ /* 0x000fda0003f26070 */
[----:B------:R-:W-:Y:S02]  /*0220*/  @P1 IADD3 R3, PT, PT, R3, 0x1, RZ ;  /* 0x0000000103031810 */ /* 0x000fe40007ffe0ff */
[----:B------:R-:W-:-:S04]  /*0230*/  @!P2 LOP3.LUT R3, RZ, R0, RZ, 0x33, !PT ;  /* 0x00000000ff03a212 */ /* 0x000fc800078e33ff */
[----:B------:R-:W-:-:S04]  /*0240*/  IADD3 R2, PT, PT, R6, R3, RZ ;  /* 0x0000000306027210 */ /* 0x000fc80007ffe0ff */
[C---:B------:R-:W-:Y:S02]  /*0250*/  LOP3.LUT R3, R2.reuse, 0x3, RZ, 0xc0, !PT ;  /* 0x0000000302037812 */ /* 0x040fe400078ec0ff */
[----:B------:R-:W-:Y:S02]  /*0260*/  ISETP.GE.U32.AND P0, PT, R2, 0x3, PT ;  /* 0x000000030200780c */ /* 0x000fe40003f06070 */
[----:B------:R-:W-:-:S13]  /*0270*/  ISETP.NE.AND P1, PT, R3, 0x3, PT ;  /* 0x000000030300780c */ /* 0x000fda0003f25270 */
[----:B-1234-:R-:W-:Y:S05]  /*0280*/  @!P1 BRA `(.L_x_1) ;  /* 0x0000000000849947 */ /* 0x01efea0003800000 */
[----:B------:R-:W-:-:S04]  /*0290*/  IADD3 R2, PT, PT, R2, 0x1, RZ ;  /* 0x0000000102027810 */ /* 0x000fc80007ffe0ff */
[----:B------:R-:W-:Y:S01]  /*02a0*/  LOP3.LUT R4, R2, 0x3, RZ, 0xc0, !PT ;  /* 0x0000000302047812 */ /* 0x000fe200078ec0ff */
[----:B------:R-:W-:-:S03]  /*02b0*/  IMAD.WIDE.U32 R2, R15, 0x4, RZ ;  /* 0x000000040f027825 */ /* 0x000fc600078e00ff */
[C---:B------:R-:W-:Y:S01]  /*02c0*/  IADD3 R14, PT, PT, -R4.reuse, RZ, RZ ;  /* 0x000000ff040e7210 */ /* 0x040fe20007ffe1ff */
[----:B------:R-:W-:-:S07]  /*02d0*/  IMAD R15, R4, R0, R15 ;  /* 0x00000000040f7224 */ /* 0x000fce00078e020f */
.L_x_2:
[C---:B-1----:R-:W-:Y:S02]  /*02e0*/  IADD3 R8, P2, PT, R2.reuse, UR8, RZ ;  /* 0x0000000802087c10 */ /* 0x042fe4000ff5e0ff */
[----:B------:R-:W-:Y:S02]  /*02f0*/  IADD3 R6, P1, PT, R2, UR18, RZ ;  /* 0x0000001202067c10 */ /* 0x000fe4000ff3e0ff */
[C---:B------:R-:W-:Y:S02]  /*0300*/  IADD3.X R9, PT, PT, R3.reuse, UR9, RZ, P2, !PT ;  /* 0x0000000903097c10 */ /* 0x040fe400097fe4ff */
[----:B------:R-:W-:-:S04]  /*0310*/  IADD3.X R7, PT, PT, R3, UR19, RZ, P1, !PT ;  /* 0x0000001303077c10 */ /* 0x000fc80008ffe4ff */
[----:B------:R-:W2:Y:S04]  /*0320*/  LDG.E R9, desc[UR4][R8.64] ;  /* 0x0000000408097981 */ /* 0x000ea8000c1e1900 */
[----:B------:R-:W2:Y:S01]  /*0330*/  LDG.E R12, desc[UR4][R6.64] ;  /* 0x00000004060c7981 */ /* 0x000ea2000c1e1900 */
[C---:B------:R-:W-:Y:S02]  /*0340*/  IADD3 R10, P2, PT, R2.reuse, UR10, RZ ;  /* 0x0000000a020a7c10 */ /* 0x040fe4000ff5e0ff */
[----:B------:R-:W-:Y:S02]  /*0350*/  IADD3 R4, P1, PT, R2, UR12, RZ ;  /* 0x0000000c02047c10 */ /* 0x000fe4000ff3e0ff */
[C---:B------:R-:W-:Y:S02]  /*0360*/  IADD3.X R11, PT, PT, R3.reuse, UR11, RZ, P2, !PT ;  /* 0x0000000b030b7c10 */ /* 0x040fe400097fe4ff */
[----:B------:R-:W-:Y:S01]  /*0370*/  IADD3.X R5, PT, PT, R3, UR13, RZ, P1, !PT ;  /* 0x0000000d03057c10 */ /* 0x000fe20008ffe4ff */
[----:B--2---:R-:W-:-:S05]  /*0380*/  FFMA R17, R9, UR7, R12 ;  /* 0x0000000709117c23 */ /* 0x004fca000800000c */
[----:B------:R0:W-:Y:S04]  /*0390*/  STG.E desc[UR4][R6.64], R17 ;  /* 0x0000001106007986 */ /* 0x0001e8000c101904 */
[----:B------:R-:W2:Y:S04]  /*03a0*/  LDG.E R11, desc[UR4][R10.64] ;  /* 0x000000040a0b7981 */ /* 0x000ea8000c1e1900 */
[----:B------:R-:W2:Y:S01]  /*03b0*/  LDG.E R16, desc[UR4][R4.64] ;  /* 0x0000000404107981 */ /* 0x000ea2000c1e1900 */
[C---:B------:R-:W-:Y:S02]  /*03c0*/  IADD3 R12, P2, PT, R2.reuse, UR16, RZ ;  /* 0x00000010020c7c10 */ /* 0x040fe4000ff5e0ff */
[----:B------:R-:W-:-:S02]  /*03d0*/  IADD3 R8, P1, PT, R2, UR14, RZ ;  /* 0x0000000e02087c10 */ /* 0x000fc4000ff3e0ff */
[C---:B------:R-:W-:Y:S02]  /*03e0*/  IADD3.X R13, PT, PT, R3.reuse, UR17, RZ, P2, !PT ;  /* 0x00000011030d7c10 */ /* 0x040fe400097fe4ff */
[----:B------:R-:W-:Y:S01]  /*03f0*/  IADD3.X R9, PT, PT, R3, UR15, RZ, P1, !PT ;  /* 0x0000000f03097c10 */ /* 0x000fe20008ffe4ff */
[----:B--2---:R-:W-:-:S05]  /*0400*/  FFMA R19, R11, UR7, R16 ;  /* 0x000000070b137c23 */ /* 0x004fca0008000010 */
[----:B------:R1:W-:Y:S04]  /*0410*/  STG.E desc[UR4][R4.64], R19 ;  /* 0x0000001304007986 */ /* 0x0003e8000c101904 */
[----:B------:R-:W0:Y:S04]  /*0420*/  LDG.E R13, desc[UR4][R12.64] ;  /* 0x000000040c0d7981 */ /* 0x000e28000c1e1900 */
[----:B------:R-:W0:Y:S01]  /*0430*/  LDG.E R16, desc[UR4][R8.64] ;  /* 0x0000000408107981 */ /* 0x000e22000c1e1900 */
[----:B------:R-:W-:Y:S01]  /*0440*/  IADD3 R14, PT, PT, R14, 0x1, RZ ;  /* 0x000000010e0e7810 */ /* 0x000fe20007ffe0ff */
[----:B------:R-:W-:-:S03]  /*0450*/  IMAD.WIDE.U32 R2, R0, 0x4, R2 ;  /* 0x0000000400027825 */ /* 0x000fc600078e0002 */
[----:B------:R-:W-:Y:S01]  /*0460*/  ISETP.NE.AND P1, PT, R14, RZ, PT ;  /* 0x000000ff0e00720c */ /* 0x000fe20003f25270 */
[----:B0-----:R-:W-:-:S05]  /*0470*/  FFMA R7, R13, UR7, R16 ;  /* 0x000000070d077c23 */ /* 0x001fca0008000010 */
[----:B------:R1:W-:Y:S07]  /*0480*/  STG.E desc[UR4][R8.64], R7 ;  /* 0x0000000708007986 */ /* 0x0003ee000c101904 */
[----:B------:R-:W-:Y:S05]  /*0490*/  @P1 BRA `(.L_x_2) ;  /* 0xfffffffc00901947 */ /* 0x000fea000383ffff */
.L_x_1:
[----:B------:R-:W-:Y:S05]  /*04a0*/  BSYNC.RECONVERGENT B0 ;  /* 0x0000000000007941 */ /* 0x000fea0003800200 */
.L_x_0:
[----:B------:R-:W-:Y:S05]  /*04b0*/  @!P0 EXIT ;  /* 0x000000000000894d */ /* 0x000fea0003800000 */
.L_x_3:
[----:B--2---:R-:W0:Y:S08]  /*04c0*/  LDC.64 R12, c[0x0][0x380] ;  /* 0x0000e000ff0c7b82 */ /* 0x004e300000000a00 */
[----:B------:R-:W2:Y:S08]  /*04d0*/  LDC.64 R10, c[0x0][0x398] ;  /* 0x0000e600ff0a7b82 */ /* 0x000eb00000000a00 */
[----:B-1----:R-:W1:Y:S01]  /*04e0*/  LDC.64 R8, c[0x0][0x388] ;  /* 0x0000e200ff087b82 */ /* 0x002e620000000a00 */
[----:B0-----:R-:W-:-:S07]  /*04f0*/  IMAD.WIDE.U32 R2, R15, 0x4, R12 ;  /* 0x000000040f027825 */ /* 0x001fce00078e000c */
[----:B------:R-:W0:Y:S01]  /*0500*/  LDC.64 R6, c[0x0][0x3a0] ;  /* 0x0000e800ff067b82 */ /* 0x000e220000000a00 */
[----:B------:R-:W3:Y:S01]  /*0510*/  LDG.E R3, desc[UR4][R2.64] ;  /* 0x0000000402037981 */ /* 0x000ee2000c1e1900 */
[----:B--2---:R-:W-:-:S05]  /*0520*/  IMAD.WIDE.U32 R20, R15, 0x4, R10 ;  /* 0x000000040f147825 */ /* 0x004fca00078e000a */
[----:B------:R-:W3:Y:S01]  /*0530*/  LDG.E R4, desc[UR4][R20.64] ;  /* 0x0000000414047981 */ /* 0x000ee2000c1e1900 */
[----:B-1----:R-:W-:-:S04]  /*0540*/  IMAD.WIDE.U32 R22, R15, 0x4, R8 ;  /* 0x000000040f167825 */ /* 0x002fc800078e0008 */
[----:B0-----:R-:W-:-:S04]  /*0550*/  IMAD.WIDE.U32 R16, R15, 0x4, R6 ;  /* 0x000000040f107825 */ /* 0x001fc800078e0006 */
[----:B---3--:R-:W-:Y:S02]  /*0560*/  FFMA R27, R3, UR20, R4 ;  /* 0x00000014031b7c23 */ /* 0x008fe40008000004 */
[----:B------:R-:W0:Y:S03]  /*0570*/  LDC.64 R4, c[0x0][0x390] ;  /* 0x0000e400ff047b82 */ /* 0x000e260000000a00 */
[----:B------:R1:W-:Y:S04]  /*0580*/  STG.E desc[UR4][R20.64], R27 ;  /* 0x0000001b14007986 */ /* 0x0003e8000c101904 */
[----:B------:R-:W2:Y:S01]  /*0590*/  LDG.E R23, desc[UR4][R22.64] ;  /* 0x0000000416177981 */ /* 0x000ea2000c1e1900 */
[----:B------:R-:W3:Y:S03]  /*05a0*/  LDC.64 R2, c[0x0][0x3a8] ;  /* 0x0000ea00ff027b82 */ /* 0x000ee60000000a00 */
[----:B------:R-:W2:Y:S01]  /*05b0*/  LDG.E R14, desc[UR4][R16.64] ;  /* 0x00000004100e7981 */ /* 0x000ea2000c1e1900 */
[----:B0-----:R-:W-:-:S04]  /*05c0*/  IMAD.WIDE.U32 R24, R15, 0x4, R4 ;  /* 0x000000040f187825 */ /* 0x001fc800078e0004 */
[----:B---3--:R-:W-:-:S04]  /*05d0*/  IMAD.WIDE.U32 R18, R15, 0x4, R2 ;  /* 0x000000040f127825 */ /* 0x008fc800078e0002 */
[----:B--2---:R-:W-:-:S05]  /*05e0*/  FFMA R29, R23, UR20, R14 ;  /* 0x00000014171d7c23 */ /* 0x004fca000800000e */
[----:B------:R0:W-:Y:S04]  /*05f0*/  STG.E desc[UR4][R16.64], R29 ;  /* 0x0000001d10007986 */ /* 0x0001e8000c101904 */
[----:B------:R-:W2:Y:S04]  /*0600*/  LDG.E R25, desc[UR4][R24.64] ;  /* 0x0000000418197981 */ /* 0x000ea8000c1e1900 */
[----:B------:R-:W2:Y:S01]  /*0610*/  LDG.E R14, desc[UR4][R18.64] ;  /* 0x00000004120e7981 */ /* 0x000ea2000c1e1900 */
[----:B------:R-:W-:-:S05]  /*0620*/  IADD3 R15, PT, PT, R0, R15, RZ ;  /* 0x0000000f000f7210 */ /* 0x000fca0007ffe0ff */
[----:B------:R-:W-:-:S04]  /*0630*/  IMAD.WIDE.U32 R22, R15, 0x4, R12 ;  /* 0x000000040f167825 */ /* 0x000fc800078e000c */
[----:B-1----:R-:W-:-:S04]  /*0640*/  IMAD.WIDE.U32 R20, R15, 0x4, R10 ;  /* 0x000000040f147825 */ /* 0x002fc800078e000a */
[----:B--2---:R-:W-:-:S05]  /*0650*/  FFMA R14, R25, UR20, R14 ;  /* 0x00000014190e7c23 */ /* 0x004fca000800000e */
[----:B------:R1:W-:Y:S04]  /*0660*/  STG.E desc[UR4][R18.64], R14 ;  /* 0x0000000e12007986 */ /* 0x0003e8000c101904 */
[----:B------:R-:W2:Y:S04]  /*0670*/  LDG.E R23, desc[UR4][R22.64] ;  /* 0x0000000416177981 */ /* 0x000ea8000c1e1900 */
[----:B------:R-:W2:Y:S01]  /*0680*/  LDG.E R26, desc[UR4][R20.64] ;  /* 0x00000004141a7981 */ /* 0x000ea2000c1e1900 */
[----:B0-----:R-:W-:-:S04]  /*0690*/  IMAD.WIDE.U32 R16, R15, 0x4, R6 ;  /* 0x000000040f107825 */ /* 0x001fc800078e0006 */
[----:B--2---:R-:W-:Y:S01]  /*06a0*/  FFMA R28, R23, UR20, R26 ;  /* 0x00000014171c7c23 */ /* 0x004fe2000800001a */
[----:B------:R-:W-:-:S04]  /*06b0*/  IMAD.WIDE.U32 R26, R15, 0x4, R8 ;  /* 0x000000040f1a7825 */ /* 0x000fc800078e0008 */
[----:B------:R0:W-:Y:S04]  /*06c0*/  STG.E desc[UR4][R20.64], R28 ;  /* 0x0000001c14007986 */ /* 0x0001e8000c101904 */
[----:B------:R-:W2:Y:S04]  /*06d0*/  LDG.E R27, desc[UR4][R26.64] ;  /* 0x000000041a1b7981 */ /* 0x000ea8000c1e1900 */
[----:B------:R-:W2:Y:S01]  /*06e0*/  LDG.E R24, desc[UR4][R16.64] ;  /* 0x0000000410187981 */ /* 0x000ea2000c1e1900 */
[----:B-1----:R-:W-:-:S04]  /*06f0*/  IMAD.WIDE.U32 R18, R15, 0x4, R2 ;  /* 0x000000040f127825 */ /* 0x002fc800078e0002 */
[----:B--2---:R-:W-:Y:S01]  /*0700*/  FFMA R29, R27, UR20, R24 ;  /* 0x000000141b1d7c23 */ /* 0x004fe20008000018 */
[----:B------:R-:W-:-:S04]  /*0710*/  IMAD.WIDE.U32 R24, R15, 0x4, R4 ;  /* 0x000000040f187825 */ /* 0x000fc800078e0004 */
[----:B------:R1:W-:Y:S04]  /*0720*/  STG.E desc[UR4][R16.64], R29 ;  /* 0x0000001d10007986 */ /* 0x0003e8000c101904 */
[----:B------:R-:W2:Y:S04]  /*0730*/  LDG.E R25, desc[UR4][R24.64] ;  /* 0x0000000418197981 */ /* 0x000ea8000c1e1900 */
[----:B------:R-:W2:Y:S01]  /*0740*/  LDG.E R14, desc[UR4][R18.64] ;  /* 0x00000004120e7981 */ /* 0x000ea2000c1e1900 */
[----:B------:R-:W-:-:S05]  /*0750*/  IADD3 R15, PT, PT, R15, R0, RZ ;  /* 0x000000000f0f7210 */ /* 0x000fca0007ffe0ff */
[----:B------:R-:W-:-:S04]  /*0760*/  IMAD.WIDE.U32 R22, R15, 0x4, R12 ;  /* 0x000000040f167825 */ /* 0x000fc800078e000c */
[----:B0-----:R-:W-:-:S04]  /*0770*/  IMAD.WIDE.U32 R20, R15, 0x4, R10 ;  /* 0x000000040f147825 */ /* 0x001fc800078e000a */
[----:B--2---:R-:W-:-:S05]  /*0780*/  FFMA R14, R25, UR20, R14 ;  /* 0x00000014190e7c23 */ /* 0x004fca000800000e */
        /* <DEDUP_REMOVED lines=15> */
[----:B------:R-:W-:-:S05]  /*0880*/  IADD3 R15, PT, PT, R15, R0, RZ ;  /* 0x000000000f0f7210 */ /* 0x000fca0007ffe0ff */
[----:B------:R-:W-:-:S04]  /*0890*/  IMAD.WIDE.U32 R12, R15, 0x4, R12 ;  /* 0x000000040f0c7825 */ /* 0x000fc800078e000c */
[----:B------:R-:W-:-:S04]  /*08a0*/  IMAD.WIDE.U32 R10, R15, 0x4, R10 ;  /* 0x000000040f0a7825 */ /* 0x000fc800078e000a */
[----:B--2---:R-:W-:-:S05]  /*08b0*/  FFMA R23, R25, UR20, R14 ;  /* 0x0000001419177c23 */ /* 0x004fca000800000e */
[----:B------:R2:W-:Y:S04]  /*08c0*/  STG.E desc[UR4][R18.64], R23 ;  /* 0x0000001712007986 */ /* 0x0005e8000c101904 */
[----:B------:R-:W1:Y:S04]  /*08d0*/  LDG.E R13, desc[UR4][R12.64] ;  /* 0x000000040c0d7981 */ /* 0x000e68000c1e1900 */
[----:B------:R-:W1:Y:S01]  /*08e0*/  LDG.E R14, desc[UR4][R10.64] ;  /* 0x000000040a0e7981 */ /* 0x000e62000c1e1900 */
[----:B------:R-:W-:-:S04]  /*08f0*/  IMAD.WIDE.U32 R8, R15, 0x4, R8 ;  /* 0x000000040f087825 */ /* 0x000fc800078e0008 */
[----:B------:R-:W-:-:S04]  /*0900*/  IMAD.WIDE.U32 R6, R15, 0x4, R6 ;  /* 0x000000040f067825 */ /* 0x000fc800078e0006 */
[----:B-1----:R-:W-:-:S05]  /*0910*/  FFMA R21, R13, UR20, R14 ;  /* 0x000000140d157c23 */ /* 0x002fca000800000e */
[----:B------:R2:W-:Y:S04]  /*0920*/  STG.E desc[UR4][R10.64], R21 ;  /* 0x000000150a007986 */ /* 0x0005e8000c101904 */
[----:B------:R-:W0:Y:S04]  /*0930*/  LDG.E R9, desc[UR4][R8.64] ;  /* 0x0000000408097981 */ /* 0x000e28000c1e1900 */
[----:B------:R-:W0:Y:S01]  /*0940*/  LDG.E R14, desc[UR4][R6.64] ;  /* 0x00000004060e7981 */ /* 0x000e22000c1e1900 */
[----:B------:R-:W-:-:S04]  /*0950*/  IMAD.WIDE.U32 R4, R15, 0x4, R4 ;  /* 0x000000040f047825 */ /* 0x000fc800078e0004 */
[----:B------:R-:W-:-:S04]  /*0960*/  IMAD.WIDE.U32 R2, R15, 0x4, R2 ;  /* 0x000000040f027825 */ /* 0x000fc800078e0002 */
[----:B0-----:R-:W-:-:S05]  /*0970*/  FFMA R17, R9, UR20, R14 ;  /* 0x0000001409117c23 */ /* 0x001fca000800000e */
[----:B------:R2:W-:Y:S04]  /*0980*/  STG.E desc[UR4][R6.64], R17 ;  /* 0x0000001106007986 */ /* 0x0005e8000c101904 */
[----:B------:R-:W3:Y:S04]  /*0990*/  LDG.E R5, desc[UR4][R4.64] ;  /* 0x0000000404057981 */ /* 0x000ee8000c1e1900 */
[----:B------:R-:W3:Y:S01]  /*09a0*/  LDG.E R12, desc[UR4][R2.64] ;  /* 0x00000004020c7981 */ /* 0x000ee2000c1e1900 */
[----:B------:R-:W-:-:S04]  /*09b0*/  IADD3 R15, PT, PT, R15, R0, RZ ;  /* 0x000000000f0f7210 */ /* 0x000fc80007ffe0ff */
[----:B------:R-:W-:Y:S01]  /*09c0*/  ISETP.GE.AND P0, PT, R15, UR6, PT ;  /* 0x000000060f007c0c */ /* 0x000fe2000bf06270 */
[----:B---3--:R-:W-:-:S05]  /*09d0*/  FFMA R13, R5, UR20, R12 ;  /* 0x00000014050d7c23 */ /* 0x008fca000800000c */
[----:B------:R2:W-:Y:S07]  /*09e0*/  STG.E desc[UR4][R2.64], R13 ;  /* 0x0000000d02007986 */ /* 0x0005ee000c101904 */
[----:B------:R-:W-:Y:S05]  /*09f0*/  @!P0 BRA `(.L_x_3) ;  /* 0xfffffff800b08947 */ /* 0x000fea000383ffff */
[----:B------:R-:W-:Y:S05]  /*0a00*/  EXIT ;  /* 0x000000000000794d */ /* 0x000fea0003800000 */
.L_x_4:
[----:B------:R-:W-:-:S00]  /*0a10*/  BRA `(.L_x_4) ;  /* 0xfffffffc00fc7947 */ /* 0x000fc0000383ffff */
[----:B------:R-:W-:-:S00]  /*0a20*/  NOP ;  /* 0x0000000000007918 */ /* 0x000fc00000000000 */
        /* <DEDUP_REMOVED lines=13> */
.L_x_53:


//--------------------- .text._Z13cuda_parallelPfS_S_S_S_S_S_S_ffi --------------------------
	.section	.text._Z13cuda_parallelPfS_S_S_S_S_S_S_ffi,"ax",@progbits
	.align	128
        .global         _Z13cuda_parallelPfS_S_S_S_S_S_S_ffi
        .type           _Z13cuda_parallelPfS_S_S_S_S_S_S_ffi,@function
        .size           _Z13cuda_parallelPfS_S_S_S_S_S_S_ffi,(.L_x_52 - _Z13cuda_parallelPfS_S_S_S_S_S_S_ffi)
        .other          _Z13cuda_parallelPfS_S_S_S_S_S_S_ffi,@"STO_CUDA_ENTRY STV_DEFAULT"
_Z13cuda_parallelPfS_S_S_S_S_S_S_ffi:
.text._Z13cuda_parallelPfS_S_S_S_S_S_S_ffi:
[----:B------:R-:W-:Y:S01]  /*0000*/  LDC R1, c[0x0][0x37c] ;  /* 0x0000df00ff017b82 */ /* 0x000fe20000000800 */
[----:B------:R-:W0:Y:S01]  /*0010*/  S2R R2, SR_TID.X ;  /* 0x0000000000027919 */ /* 0x000e220000002100 */
[----:B------:R-:W0:Y:S02]  /*0020*/  LDCU UR4, c[0x0][0x3c8] ;  /* 0x00007900ff0477ac */ /* 0x000e240008000800 */
[----:B0-----:R-:W-:-:S13]  /*0030*/  ISETP.GE.AND P0, PT, R2, UR4, PT ;  /* 0x0000000402007c0c */ /* 0x001fda000bf06270 */
[----:B------:R-:W-:Y:S05]  /*0040*/  @P0 EXIT ;  /* 0x000000000000094d */ /* 0x000fea0003800000 */
[----:B------:R-:W0:Y:S01]  /*0050*/  LDCU UR5, c[0x0][0x3c4] ;  /* 0x00007880ff0577ac */ /* 0x000e220008000800 */
[----:B------:R-:W1:Y:S01]  /*0060*/  LDCU.64 UR6, c[0x0][0x358] ;  /* 0x00006b00ff0677ac */ /* 0x000e620008000a00 */
[----:B------:R-:W2:Y:S01]  /*0070*/  LDCU UR8, c[0x0][0x3c0] ;  /* 0x00007800ff0877ac */ /* 0x000ea20008000800 */
[----:B------:R-:W-:Y:S01]  /*0080*/  UIADD3 UR4, UPT, UPT, -UR4, URZ, URZ ;  /* 0x000000ff04047290 */ /* 0x000fe2000fffe1ff */
[----:B0-----:R-:W0:Y:S11]  /*0090*/  F2F.F64.F32 R30, UR5 ;  /* 0x00000005001e7d10 */ /* 0x001e360008201800 */
.L_x_26:
[----:B------:R-:W3:Y:S01]  /*00a0*/  LDC.64 R28, c[0x0][0x398] ;  /* 0x0000e600ff1c7b82 */ /* 0x000ee20000000a00 */
[----:B------:R-:W4:Y:S01]  /*00b0*/  LDCU.64 UR10, c[0x0][0x380] ;  /* 0x00007000ff0a77ac */ /* 0x000f220008000a00 */
[----:B------:R-:W-:Y:S02]  /*00c0*/  IMAD.MOV R3, RZ, RZ, -R2 ;  /* 0x000000ffff037224 */ /* 0x000fe400078e0a02 */
[----:B------:R-:W-:Y:S01]  /*00d0*/  IMAD.U32 R6, RZ, RZ, UR4 ;  /* 0x00000004ff067e24 */ /* 0x000fe2000f8e00ff */
[----:B------:R-:W5:Y:S03]  /*00e0*/  LDCU.64 UR12, c[0x0][0x388] ;  /* 0x00007100ff0c77ac */ /* 0x000f660008000a00 */
[----:B------:R-:W2:Y:S01]  /*00f0*/  LDC.64 R26, c[0x0][0x3a0] ;  /* 0x0000e800ff1a7b82 */ /* 0x000ea20000000a00 */
[----:B0-----:R-:W0:Y:S01]  /*0100*/  LDCU.64 UR14, c[0x0][0x390] ;  /* 0x00007200ff0e77ac */ /* 0x001e220008000a00 */
[----:B------:R-:W2:Y:S06]  /*0110*/  LDCU.64 UR16, c[0x0][0x3b8] ;  /* 0x00007700ff1077ac */ /* 0x000eac0008000a00 */
[----:B------:R-:W2:Y:S01]  /*0120*/  LDC.64 R24, c[0x0][0x3a8] ;  /* 0x0000ea00ff187b82 */ /* 0x000ea20000000a00 */
[----:B----4-:R-:W-:-:S02]  /*0130*/  IMAD.U32 R4, RZ, RZ, UR10 ;  /* 0x0000000aff047e24 */ /* 0x010fc4000f8e00ff */
[----:B------:R-:W-:Y:S02]  /*0140*/  IMAD.U32 R5, RZ, RZ, UR11 ;  /* 0x0000000bff057e24 */ /* 0x000fe4000f8e00ff */
[----:B-----5:R-:W-:-:S03]  /*0150*/  IMAD.U32 R12, RZ, RZ, UR12 ;  /* 0x0000000cff0c7e24 */ /* 0x020fc6000f8e00ff */
[----:B------:R-:W4:Y:S01]  /*0160*/  LDC.64 R22, c[0x0][0x3b0] ;  /* 0x0000ec00ff167b82 */ /* 0x000f220000000a00 */
[----:B---3--:R-:W-:-:S04]  /*0170*/  IMAD.WIDE.U32 R28, R2, 0x4, R28 ;  /* 0x00000004021c7825 */ /* 0x008fc800078e001c */
[----:B------:R-:W-:Y:S01]  /*0180*/  IMAD.U32 R13, RZ, RZ, UR13 ;  /* 0x0000000dff0d7e24 */ /* 0x000fe2000f8e00ff */
[----:B-1----:R1:W-:Y:S01]  /*0190*/  STG.E desc[UR6][R28.64], RZ ;  /* 0x000000ff1c007986 */ /* 0x0023e2000c101906 */
[----:B0-----:R-:W-:Y:S01]  /*01a0*/  IMAD.U32 R10, RZ, RZ, UR14 ;  /* 0x0000000eff0a7e24 */ /* 0x001fe2000f8e00ff */
[----:B------:R-:W0:Y:S01]  /*01b0*/  LDC.64 R20, c[0x0][0x380] ;  /* 0x0000e000ff147b82 */ /* 0x000e220000000a00 */
[----:B--2---:R-:W-:-:S04]  /*01c0*/  IMAD.WIDE.U32 R26, R2, 0x4, R26 ;  /* 0x00000004021a7825 */ /* 0x004fc800078e001a */
[----:B------:R-:W-:Y:S01]  /*01d0*/  IMAD.U32 R11, RZ, RZ, UR15 ;  /* 0x0000000fff0b7e24 */ /* 0x000fe2000f8e00ff */
[----:B------:R1:W-:Y:S01]  /*01e0*/  STG.E desc[UR6][R26.64], RZ ;  /* 0x000000ff1a007986 */ /* 0x0003e2000c101906 */
[----:B------:R-:W-:Y:S01]  /*01f0*/  IMAD.U32 R8, RZ, RZ, UR16 ;  /* 0x00000010ff087e24 */ /* 0x000fe2000f8e00ff */
[----:B------:R-:W2:Y:S01]  /*0200*/  LDC.64 R18, c[0x0][0x388] ;  /* 0x0000e200ff127b82 */ /* 0x000ea20000000a00 */
[----:B------:R-:W-:-:S04]  /*0210*/  IMAD.WIDE.U32 R24, R2, 0x4, R24 ;  /* 0x0000000402187825 */ /* 0x000fc800078e0018 */
[----:B------:R-:W-:Y:S01]  /*0220*/  IMAD.U32 R9, RZ, RZ, UR17 ;  /* 0x00000011ff097e24 */ /* 0x000fe2000f8e00ff */
[----:B------:R1:W-:Y:S01]  /*0230*/  STG.E desc[UR6][R24.64], RZ ;  /* 0x000000ff18007986 */ /* 0x0003e2000c101906 */
[C---:B----4-:R-:W-:Y:S01]  /*0240*/  IMAD.WIDE.U32 R22, R2.reuse, 0x4, R22 ;  /* 0x0000000402167825 */ /* 0x050fe200078e0016 */
[----:B------:R-:W3:Y:S04]  /*0250*/  LDC.64 R16, c[0x0][0x390] ;  /* 0x0000e400ff107b82 */ /* 0x000ee80000000a00 */
[----:B------:R1:W-:Y:S01]  /*0260*/  STG.E desc[UR6][R22.64], RZ ;  /* 0x000000ff16007986 */ /* 0x0003e2000c101906 */
[----:B0-----:R-:W-:-:S03]  /*0270*/  IMAD.WIDE.U32 R20, R2, 0x4, R20 ;  /* 0x0000000402147825 */ /* 0x001fc600078e0014 */
[----:B------:R-:W0:Y:S01]  /*0280*/  LDC.64 R14, c[0x0][0x3b8] ;  /* 0x0000ee00ff0e7b82 */ /* 0x000e220000000a00 */
[----:B--2---:R-:W-:-:S04]  /*0290*/  IMAD.WIDE.U32 R18, R2, 0x4, R18 ;  /* 0x0000000402127825 */ /* 0x004fc800078e0012 */
[----:B---3--:R-:W-:-:S04]  /*02a0*/  IMAD.WIDE.U32 R16, R2, 0x4, R16 ;  /* 0x0000000402107825 */ /* 0x008fc800078e0010 */
[----:B01----:R-:W-:-:S07]  /*02b0*/  IMAD.WIDE.U32 R14, R2, 0x4, R14 ;  /* 0x00000004020e7825 */ /* 0x003fce00078e000e */
.L_x_25:
[----:B------:R-:W-:Y:S01]  /*02c0*/  ISETP.NE.AND P0, PT, R3, RZ, PT ;  /* 0x000000ff0300720c */ /* 0x000fe20003f05270 */
[----:B------:R-:W-:-:S12]  /*02d0*/  BSSY.RECONVERGENT B0, `(.L_x_5) ;  /* 0x00000cf000007945 */ /* 0x000fd80003800200 */
[----:B0-----:R-:W-:Y:S05]  /*02e0*/  @!P0 BRA `(.L_x_6) ;  /* 0x0000000c00348947 */ /* 0x001fea0003800000 */
[----:B------:R-:W2:Y:S04]  /*02f0*/  LDG.E R7, desc[UR6][R20.64] ;  /* 0x0000000614077981 */ /* 0x000ea8000c1e1900 */
[----:B------:R-:W2:Y:S01]  /*0300*/  LDG.E R56, desc[UR6][R4.64] ;  /* 0x0000000604387981 */ /* 0x000ea2000c1e1900 */
[----:B------:R-:W-:Y:S01]  /*0310*/  BSSY.RECONVERGENT B1, `(.L_x_7) ;  /* 0x0000009000017945 */ /* 0x000fe20003800200 */
[----:B------:R-:W-:Y:S01]  /*0320*/  IMAD.MOV.U32 R58, RZ, RZ, RZ ;  /* 0x000000ffff3a7224 */ /* 0x000fe200078e00ff */
[----:B------:R-:W-:Y:S01]  /*0330*/  MOV R0, 0x3a0 ;  /* 0x000003a000007802 */ /* 0x000fe20000000f00 */
[----:B------:R-:W-:Y:S02]  /*0340*/  IMAD.MOV.U32 R61, RZ, RZ, 0x40000000 ;  /* 0x40000000ff3d7424 */ /* 0x000fe400078e00ff */
[----:B--2---:R-:W-:-:S04]  /*0350*/  FADD R34, R7, -R56 ;  /* 0x8000003807227221 */ /* 0x004fc80000000000 */
[----:B------:R-:W0:Y:S02]  /*0360*/  F2F.F64.F32 R36, R34 ;  /* 0x0000002200247310 */ /* 0x000e240000201800 */
[----:B0-----:R-:W-:-:S10]  /*0370*/  DADD R40, -RZ, |R36| ;  /* 0x00000000ff287229 */ /* 0x001fd40000000524 */
[----:B------:R-:W-:-:S07]  /*0380*/  IMAD.MOV.U32 R60, RZ, RZ, R41 ;  /* 0x000000ffff3c7224 */ /* 0x000fce00078e0029 */
[----:B------:R-:W-:Y:S05]  /*0390*/  CALL.REL.NOINC `($_Z13cuda_parallelPfS_S_S_S_S_S_S_ffi$__internal_accurate_pow) ;  /* 0x0000001c001c7944 */ /* 0x000fea0003c00000 */
[----:B------:R-:W-:Y:S05]  /*03a0*/  BSYNC.RECONVERGENT B1 ;  /* 0x0000000000017941 */ /* 0x000fea0003800200 */
.L_x_7:
[----:B------:R-:W2:Y:S04]  /*03b0*/  LDG.E R57, desc[UR6][R18.64] ;  /* 0x0000000612397981 */ /* 0x000ea8000c1e1900 */
[----:B------:R-:W2:Y:S01]  /*03c0*/  LDG.E R0, desc[UR6][R12.64] ;  /* 0x000000060c007981 */ /* 0x000ea2000c1e1900 */
[----:B------:R-:W-:Y:S01]  /*03d0*/  DADD R38, R36, 2 ;  /* 0x4000000024267429 */ /* 0x000fe20000000000 */
[C---:B------:R-:W-:Y:S01]  /*03e0*/  FSETP.NEU.AND P0, PT, R34.reuse, RZ, PT ;  /* 0x000000ff2200720b */ /* 0x040fe20003f0d000 */
[----:B------:R-:W-:Y:S01]  /*03f0*/  BSSY.RECONVERGENT B1, `(.L_x_8) ;  /* 0x0000011000017945 */ /* 0x000fe20003800200 */
[----:B------:R-:W-:Y:S02]  /*0400*/  FSETP.NEU.AND P2, PT, R34, 1, PT ;  /* 0x3f8000002200780b */ /* 0x000fe40003f4d000 */
[----:B------:R-:W-:-:S02]  /*0410*/  FSEL R42, R40, RZ, P0 ;  /* 0x000000ff282a7208 */ /* 0x000fc40000000000 */
[----:B------:R-:W-:Y:S01]  /*0420*/  FSEL R43, R41, RZ, P0 ;  /* 0x000000ff292b7208 */ /* 0x000fe20000000000 */
[----:B--2---:R-:W-:Y:S02]  /*0430*/  FADD R57, R57, -R0 ;  /* 0x8000000039397221 */ /* 0x004fe40000000000 */
[----:B------:R-:W-:Y:S02]  /*0440*/  LOP3.LUT R0, R39, 0x7ff00000, RZ, 0xc0, !PT ;  /* 0x7ff0000027007812 */ /* 0x000fe400078ec0ff */
[----:B------:R-:W0:Y:S02]  /*0450*/  F2F.F64.F32 R32, R57 ;  /* 0x0000003900207310 */ /* 0x000e240000201800 */
[----:B------:R-:W-:Y:S01]  /*0460*/  ISETP.NE.AND P1, PT, R0, 0x7ff00000, PT ;  /* 0x7ff000000000780c */ /* 0x000fe20003f25270 */
[----:B0-----:R-:W-:-:S10]  /*0470*/  DADD R38, -RZ, |R32| ;  /* 0x00000000ff267229 */ /* 0x001fd40000000520 */
[----:B------:R-:W-:Y:S02]  /*0480*/  IMAD.MOV.U32 R40, RZ, RZ, R38 ;  /* 0x000000ffff287224 */ /* 0x000fe400078e0026 */
[----:B------:R-:W-:Y:S05]  /*0490*/  @P1 BRA `(.L_x_9) ;  /* 0x0000000000181947 */ /* 0x000fea0003800000 */
[----:B------:R-:W-:-:S13]  /*04a0*/  FSETP.NAN.AND P0, PT, R34, R34, PT ;  /* 0x000000222200720b */ /* 0x000fda0003f08000 */
[----:B------:R-:W-:Y:S01]  /*04b0*/  @P0 DADD R42, R36, 2 ;  /* 0x40000000242a0429 */ /* 0x000fe20000000000 */
[----:B------:R-:W-:Y:S10]  /*04c0*/  @P0 BRA `(.L_x_9) ;  /* 0x00000000000c0947 */ /* 0x000ff40003800000 */
[----:B------:R-:W-:-:S14]  /*04d0*/  DSETP.NEU.AND P0, PT, |R36|, +INF , PT ;  /* 0x7ff000002400742a */ /* 0x000fdc0003f0d200 */
[----:B------:R-:W-:Y:S02]  /*04e0*/  @!P0 IMAD.MOV.U32 R42, RZ, RZ, 0x0 ;  /* 0x00000000ff2a8424 */ /* 0x000fe400078e00ff */
[----:B------:R-:W-:-:S07]  /*04f0*/  @!P0 IMAD.MOV.U32 R43, RZ, RZ, 0x7ff00000 ;  /* 0x7ff00000ff2b8424 */ /* 0x000fce00078e00ff */
.L_x_9:
[----:B------:R-:W-:Y:S05]  /*0500*/  BSYNC.RECONVERGENT B1 ;  /* 0x0000000000017941 */ /* 0x000fea0003800200 */
.L_x_8:
[----:B------:R-:W-:Y:S01]  /*0510*/  BSSY.RECONVERGENT B1, `(.L_x_10) ;  /* 0x0000007000017945 */ /* 0x000fe20003800200 */
[----:B------:R-:W-:Y:S01]  /*0520*/  FSEL R34, R42, RZ, P2 ;  /* 0x000000ff2a227208 */ /* 0x000fe20001000000 */
[----:B------:R-:W-:Y:S01]  /*0530*/  IMAD.MOV.U32 R60, RZ, RZ, R39 ;  /* 0x000000ffff3c7224 */ /* 0x000fe200078e0027 */
[----:B------:R-:W-:Y:S01]  /*0540*/  FSEL R35, R43, 1.875, P2 ;  /* 0x3ff000002b237808 */ /* 0x000fe20001000000 */
[----:B------:R-:W-:Y:S01]  /*0550*/  IMAD.MOV.U32 R61, RZ, RZ, 0x40000000 ;  /* 0x40000000ff3d7424 */ /* 0x000fe200078e00ff */
[----:B------:R-:W-:-:S07]  /*0560*/  MOV R0, 0x580 ;  /* 0x0000058000007802 */ /* 0x000fce0000000f00 */
[----:B------:R-:W-:Y:S05]  /*0570*/  CALL.REL.NOINC `($_Z13cuda_parallelPfS_S_S_S_S_S_S_ffi$__internal_accurate_pow) ;  /* 0x0000001800a47944 */ /* 0x000fea0003c00000 */
[----:B------:R-:W-:Y:S05]  /*0580*/  BSYNC.RECONVERGENT B1 ;  /* 0x0000000000017941 */ /* 0x000fea0003800200 */
.L_x_10:
[----:B------:R-:W2:Y:S04]  /*0590*/  LDG.E R59, desc[UR6][R16.64] ;  /* 0x00000006103b7981 */ /* 0x000ea8000c1e1900 */
[----:B------:R-:W2:Y:S01]  /*05a0*/  LDG.E R0, desc[UR6][R10.64] ;  /* 0x000000060a007981 */ /* 0x000ea2000c1e1900 */
[----:B------:R-:W-:Y:S01]  /*05b0*/  DADD R38, R32, 2 ;  /* 0x4000000020267429 */ /* 0x000fe20000000000 */
[C---:B------:R-:W-:Y:S01]  /*05c0*/  FSETP.NEU.AND P0, PT, R57.reuse, RZ, PT ;  /* 0x000000ff3900720b */ /* 0x040fe20003f0d000 */
[----:B------:R-:W-:Y:S01]  /*05d0*/  BSSY.RECONVERGENT B1, `(.L_x_11) ;  /* 0x0000010000017945 */ /* 0x000fe20003800200 */
[----:B------:R-:W-:Y:S02]  /*05e0*/  FSETP.NEU.AND P2, PT, R57, 1, PT ;  /* 0x3f8000003900780b */ /* 0x000fe40003f4d000 */
[----:B------:R-:W-:-:S02]  /*05f0*/  FSEL R40, R40, RZ, P0 ;  /* 0x000000ff28287208 */ /* 0x000fc40000000000 */
[----:B------:R-:W-:-:S03]  /*0600*/  FSEL R41, R41, RZ, P0 ;  /* 0x000000ff29297208 */ /* 0x000fc60000000000 */
[----:B------:R-:W-:-:S04]  /*0610*/  LOP3.LUT R38, R39, 0x7ff00000, RZ, 0xc0, !PT ;  /* 0x7ff0000027267812 */ /* 0x000fc800078ec0ff */
[----:B------:R-:W-:Y:S01]  /*0620*/  ISETP.NE.AND P1, PT, R38, 0x7ff00000, PT ;  /* 0x7ff000002600780c */ /* 0x000fe20003f25270 */
[----:B--2---:R-:W-:-:S04]  /*0630*/  FADD R59, R59, -R0 ;  /* 0x800000003b3b7221 */ /* 0x004fc80000000000 */
[----:B------:R-:W0:Y:S02]  /*0640*/  F2F.F64.F32 R36, R59 ;  /* 0x0000003b00247310 */ /* 0x000e240000201800 */
[----:B0-----:R-:W-:-:S06]  /*0650*/  DADD R38, -RZ, |R36| ;  /* 0x00000000ff267229 */ /* 0x001fcc0000000524 */
[----:B------:R-:W-:Y:S05]  /*0660*/  @P1 BRA `(.L_x_12) ;  /* 0x0000000000181947 */ /* 0x000fea0003800000 */
[----:B------:R-:W-:-:S13]  /*0670*/  FSETP.NAN.AND P0, PT, R57, R57, PT ;  /* 0x000000393900720b */ /* 0x000fda0003f08000 */
[----:B------:R-:W-:Y:S01]  /*0680*/  @P0 DADD R40, R32, 2 ;  /* 0x4000000020280429 */ /* 0x000fe20000000000 */
[----:B------:R-:W-:Y:S10]  /*0690*/  @P0 BRA `(.L_x_12) ;  /* 0x00000000000c0947 */ /* 0x000ff40003800000 */
[----:B------:R-:W-:-:S14]  /*06a0*/  DSETP.NEU.AND P0, PT, |R32|, +INF , PT ;  /* 0x7ff000002000742a */ /* 0x000fdc0003f0d200 */
[----:B------:R-:W-:Y:S02]  /*06b0*/  @!P0 IMAD.MOV.U32 R40, RZ, RZ, 0x0 ;  /* 0x00000000ff288424 */ /* 0x000fe400078e00ff */
[----:B------:R-:W-:-:S07]  /*06c0*/  @!P0 IMAD.MOV.U32 R41, RZ, RZ, 0x7ff00000 ;  /* 0x7ff00000ff298424 */ /* 0x000fce00078e00ff */
.L_x_12:
[----:B------:R-:W-:Y:S05]  /*06d0*/  BSYNC.RECONVERGENT B1 ;  /* 0x0000000000017941 */ /* 0x000fea0003800200 */
.L_x_11:
[----:B------:R-:W-:Y:S01]  /*06e0*/  FSEL R32, R40, RZ, P2 ;  /* 0x000000ff28207208 */ /* 0x000fe20001000000 */
[----:B------:R-:W-:Y:S01]  /*06f0*/  BSSY.RECONVERGENT B1, `(.L_x_13) ;  /* 0x0000008000017945 */ /* 0x000fe20003800200 */
[----:B------:R-:W-:Y:S01]  /*0700*/  FSEL R33, R41, 1.875, P2 ;  /* 0x3ff0000029217808 */ /* 0x000fe20001000000 */
[----:B------:R-:W-:Y:S01]  /*0710*/  IMAD.MOV.U32 R40, RZ, RZ, R38 ;  /* 0x000000ffff287224 */ /* 0x000fe200078e0026 */
[----:B------:R-:W-:Y:S01]  /*0720*/  MOV R0, 0x770 ;  /* 0x0000077000007802 */ /* 0x000fe20000000f00 */
[----:B------:R-:W-:Y:S02]  /*0730*/  IMAD.MOV.U32 R60, RZ, RZ, R39 ;  /* 0x000000ffff3c7224 */ /* 0x000fe400078e0027 */
[----:B------:R-:W-:Y:S01]  /*0740*/  IMAD.MOV.U32 R61, RZ, RZ, 0x40000000 ;  /* 0x40000000ff3d7424 */ /* 0x000fe200078e00ff */
[----:B------:R-:W-:-:S11]  /*0750*/  DADD R34, R34, R32 ;  /* 0x0000000022227229 */ /* 0x000fd60000000020 */
[----:B------:R-:W-:Y:S05]  /*0760*/  CALL.REL.NOINC `($_Z13cuda_parallelPfS_S_S_S_S_S_S_ffi$__internal_accurate_pow) ;  /* 0x0000001800287944 */ /* 0x000fea0003c00000 */
[----:B------:R-:W-:Y:S05]  /*0770*/  BSYNC.RECONVERGENT B1 ;  /* 0x0000000000017941 */ /* 0x000fea0003800200 */
.L_x_13:
[----:B------:R-:W-:Y:S01]  /*0780*/  DADD R32, R36, 2 ;  /* 0x4000000024207429 */ /* 0x000fe20000000000 */
[C---:B------:R-:W-:Y:S01]  /*0790*/  FSETP.NEU.AND P0, PT, R59.reuse, RZ, PT ;  /* 0x000000ff3b00720b */ /* 0x040fe20003f0d000 */
[----:B------:R-:W-:Y:S01]  /*07a0*/  BSSY.RECONVERGENT B1, `(.L_x_14) ;  /* 0x000000d000017945 */ /* 0x000fe20003800200 */
[----:B------:R-:W-:Y:S02]  /*07b0*/  FSETP.NEU.AND P2, PT, R59, 1, PT ;  /* 0x3f8000003b00780b */ /* 0x000fe40003f4d000 */
[----:B------:R-:W-:Y:S02]  /*07c0*/  FSEL R40, R40, RZ, P0 ;  /* 0x000000ff28287208 */ /* 0x000fe40000000000 */
[----:B------:R-:W-:-:S03]  /*07d0*/  FSEL R41, R41, RZ, P0 ;  /* 0x000000ff29297208 */ /* 0x000fc60000000000 */
[----:B------:R-:W-:-:S04]  /*07e0*/  LOP3.LUT R32, R33, 0x7ff00000, RZ, 0xc0, !PT ;  /* 0x7ff0000021207812 */ /* 0x000fc800078ec0ff */
[----:B------:R-:W-:-:S13]  /*07f0*/  ISETP.NE.AND P1, PT, R32, 0x7ff00000, PT ;  /* 0x7ff000002000780c */ /* 0x000fda0003f25270 */
[----:B------:R-:W-:Y:S05]  /*0800*/  @P1 BRA `(.L_x_15) ;  /* 0x0000000000181947 */ /* 0x000fea0003800000 */
[----:B------:R-:W-:-:S13]  /*0810*/  FSETP.NAN.AND P0, PT, R59, R59, PT ;  /* 0x0000003b3b00720b */ /* 0x000fda0003f08000 */
[----:B------:R-:W-:Y:S01]  /*0820*/  @P0 DADD R40, R36, 2 ;  /* 0x4000000024280429 */ /* 0x000fe20000000000 */
[----:B------:R-:W-:Y:S10]  /*0830*/  @P0 BRA `(.L_x_15) ;  /* 0x00000000000c0947 */ /* 0x000ff40003800000 */
[----:B------:R-:W-:-:S14]  /*0840*/  DSETP.NEU.AND P0, PT, |R36|, +INF , PT ;  /* 0x7ff000002400742a */ /* 0x000fdc0003f0d200 */
[----:B------:R-:W-:Y:S02]  /*0850*/  @!P0 IMAD.MOV.U32 R40, RZ, RZ, 0x0 ;  /* 0x00000000ff288424 */ /* 0x000fe400078e00ff */
[----:B------:R-:W-:-:S07]  /*0860*/  @!P0 IMAD.MOV.U32 R41, RZ, RZ, 0x7ff00000 ;  /* 0x7ff00000ff298424 */ /* 0x000fce00078e00ff */
.L_x_15:
[----:B------:R-:W-:Y:S05]  /*0870*/  BSYNC.RECONVERGENT B1 ;  /* 0x0000000000017941 */ /* 0x000fea0003800200 */
.L_x_14:
[----:B------:R-:W-:Y:S01]  /*0880*/  FSEL R32, R40, RZ, P2 ;  /* 0x000000ff28207208 */ /* 0x000fe20001000000 */
[----:B------:R-:W-:Y:S01]  /*0890*/  IMAD.MOV.U32 R38, RZ, RZ, 0x0 ;  /* 0x00000000ff267424 */ /* 0x000fe200078e00ff */
[----:B------:R-:W-:Y:S01]  /*08a0*/  FSEL R33, R41, 1.875, P2 ;  /* 0x3ff0000029217808 */ /* 0x000fe20001000000 */
[----:B------:R-:W-:Y:S01]  /*08b0*/  IMAD.MOV.U32 R39, RZ, RZ, 0x3fd80000 ;  /* 0x3fd80000ff277424 */ /* 0x000fe200078e00ff */
[----:B------:R-:W-:Y:S04]  /*08c0*/  BSSY.RECONVERGENT B1, `(.L_x_16) ;  /* 0x0000013000017945 */ /* 0x000fe80003800200 */
[----:B------:R-:W-:-:S08]  /*08d0*/  DADD R32, R34, R32 ;  /* 0x0000000022207229 */ /* 0x000fd00000000020 */
[----:B------:R-:W-:-:S06]  /*08e0*/  DADD R32, R30, R32 ;  /* 0x000000001e207229 */ /* 0x000fcc0000000020 */
[----:B------:R-:W0:Y:S04]  /*08f0*/  MUFU.RSQ64H R35, R33 ;  /* 0x0000002100237308 */ /* 0x000e280000001c00 */
[----:B------:R-:W-:-:S05]  /*0900*/  VIADD R34, R33, 0xfcb00000 ;  /* 0xfcb0000021227836 */ /* 0x000fca0000000000 */
[----:B------:R-:W-:Y:S01]  /*0910*/  ISETP.GE.U32.AND P0, PT, R34, 0x7ca00000, PT ;  /* 0x7ca000002200780c */ /* 0x000fe20003f06070 */
[----:B0-----:R-:W-:-:S08]  /*0920*/  DMUL R36, R34, R34 ;  /* 0x0000002222247228 */ /* 0x001fd00000000000 */
[----:B------:R-:W-:-:S08]  /*0930*/  DFMA R36, R32, -R36, 1 ;  /* 0x3ff000002024742b */ /* 0x000fd00000000824 */
[----:B------:R-:W-:Y:S02]  /*0940*/  DFMA R38, R36, R38, 0.5 ;  /* 0x3fe000002426742b */ /* 0x000fe40000000026 */
[----:B------:R-:W-:-:S08]  /*0950*/  DMUL R36, R34, R36 ;  /* 0x0000002422247228 */ /* 0x000fd00000000000 */
[----:B------:R-:W-:-:S08]  /*0960*/  DFMA R42, R38, R36, R34 ;  /* 0x00000024262a722b */ /* 0x000fd00000000022 */
[----:B------:R-:W-:Y:S02]  /*0970*/  DMUL R36, R32, R42 ;  /* 0x0000002a20247228 */ /* 0x000fe40000000000 */
[----:B------:R-:W-:Y:S02]  /*0980*/  VIADD R41, R43, 0xfff00000 ;  /* 0xfff000002b297836 */ /* 0x000fe40000000000 */
[----:B------:R-:W-:-:S04]  /*0990*/  IMAD.MOV.U32 R40, RZ, RZ, R42 ;  /* 0x000000ffff287224 */ /* 0x000fc800078e002a */
[----:B------:R-:W-:-:S08]  /*09a0*/  DFMA R44, R36, -R36, R32 ;  /* 0x80000024242c722b */ /* 0x000fd00000000020 */
[----:B------:R-:W-:Y:S01]  /*09b0*/  DFMA R38, R44, R40, R36 ;  /* 0x000000282c26722b */ /* 0x000fe20000000024 */
[----:B------:R-:W-:Y:S10]  /*09c0*/  @!P0 BRA `(.L_x_17) ;  /* 0x0000000000088947 */ /* 0x000ff40003800000 */
[----:B------:R-:W-:-:S07]  /*09d0*/  MOV R0, 0x9f0 ;  /* 0x000009f000007802 */ /* 0x000fce0000000f00 */
[----:B------:R-:W-:Y:S05]  /*09e0*/  CALL.REL.NOINC `($__internal_1_$__cuda_sm20_dsqrt_rn_f64_mediumpath_v1) ;  /* 0x0000000c002c7944 */ /* 0x000fea0003c00000 */
.L_x_17:
[----:B------:R-:W-:Y:S05]  /*09f0*/  BSYNC.RECONVERGENT B1 ;  /* 0x0000000000017941 */ /* 0x000fea0003800200 */
.L_x_16:
[----:B------:R-:W2:Y:S01]  /*0a00*/  LDG.E R33, desc[UR6][R8.64] ;  /* 0x0000000608217981 */ /* 0x000ea2000c1e1900 */
[----:B------:R-:W0:Y:S01]  /*0a10*/  F2F.F32.F64 R32, R38 ;  /* 0x0000002600207310 */ /* 0x000e220000301000 */
[----:B------:R-:W-:Y:S01]  /*0a20*/  BSSY.RECONVERGENT B1, `(.L_x_18) ;  /* 0x0000008000017945 */ /* 0x000fe20003800200 */
[----:B------:R-:W-:Y:S01]  /*0a30*/  IMAD.MOV.U32 R61, RZ, RZ, 0x40080000 ;  /* 0x40080000ff3d7424 */ /* 0x000fe200078e00ff */
[----:B------:R-:W-:-:S05]  /*0a40*/  MOV R0, 0xaa0 ;  /* 0x00000aa000007802 */ /* 0x000fca0000000f00 */
[----:B0-----:R-:W0:Y:S02]  /*0a50*/  F2F.F64.F32 R34, R32 ;  /* 0x0000002000227310 */ /* 0x001e240000201800 */
[----:B0-----:R-:W-:-:S10]  /*0a60*/  DADD R40, -RZ, |R34| ;  /* 0x00000000ff287229 */ /* 0x001fd40000000522 */
[----:B------:R-:W-:Y:S02]  /*0a70*/  IMAD.MOV.U32 R60, RZ, RZ, R41 ;  /* 0x000000ffff3c7224 */ /* 0x000fe400078e0029 */
[----:B--2---:R-:W-:-:S07]  /*0a80*/  FMUL R33, R33, UR8 ;  /* 0x0000000821217c20 */ /* 0x004fce0008400000 */
[----:B------:R-:W-:Y:S05]  /*0a90*/  CALL.REL.NOINC `($_Z13cuda_parallelPfS_S_S_S_S_S_S_ffi$__internal_accurate_pow) ;  /* 0x00000014005c7944 */ /* 0x000fea0003c00000 */
[----:B------:R-:W-:Y:S05]  /*0aa0*/  BSYNC.RECONVERGENT B1 ;  /* 0x0000000000017941 */ /* 0x000fea0003800200 */
.L_x_18:
[----:B------:R-:W-:Y:S01]  /*0ab0*/  DADD R36, R34, 3 ;  /* 0x4008000022247429 */ /* 0x000fe20000000000 */
[----:B------:R-:W-:Y:S01]  /*0ac0*/  ISETP.GE.AND P1, PT, R35, RZ, PT ;  /* 0x000000ff2300720c */ /* 0x000fe20003f26270 */
[----:B------:R-:W-:Y:S01]  /*0ad0*/  DADD R38, -RZ, -R40 ;  /* 0x00000000ff267229 */ /* 0x000fe20000000928 */
[C---:B------:R-:W-:Y:S01]  /*0ae0*/  FSETP.NEU.AND P2, PT, R32.reuse, RZ, PT ;  /* 0x000000ff2000720b */ /* 0x040fe20003f4d000 */
[----:B------:R-:W-:Y:S01]  /*0af0*/  BSSY.RECONVERGENT B1, `(.L_x_19) ;  /* 0x0000010000017945 */ /* 0x000fe20003800200 */
[----:B------:R-:W-:-:S05]  /*0b00*/  FSETP.NEU.AND P0, PT, R32, 1, PT ;  /* 0x3f8000002000780b */ /* 0x000fca0003f0d000 */
[----:B------:R-:W-:Y:S02]  /*0b10*/  LOP3.LUT R36, R37, 0x7ff00000, RZ, 0xc0, !PT ;  /* 0x7ff0000025247812 */ /* 0x000fe400078ec0ff */
[----:B------:R-:W-:Y:S02]  /*0b20*/  FSEL R37, R38, R40, !P1 ;  /* 0x0000002826257208 */ /* 0x000fe40004800000 */
[----:B------:R-:W-:Y:S02]  /*0b30*/  ISETP.NE.AND P3, PT, R36, 0x7ff00000, PT ;  /* 0x7ff000002400780c */ /* 0x000fe40003f65270 */
[----:B------:R-:W-:Y:S02]  /*0b40*/  FSEL R39, R39, R41, !P1 ;  /* 0x0000002927277208 */ /* 0x000fe40004800000 */
[----:B------:R-:W-:Y:S02]  /*0b50*/  FSEL R36, R37, RZ, P2 ;  /* 0x000000ff25247208 */ /* 0x000fe40001000000 */
[----:B------:R-:W-:-:S07]  /*0b60*/  FSEL R37, R35, R39, !P2 ;  /* 0x0000002723257208 */ /* 0x000fce0005000000 */
[----:B------:R-:W-:Y:S05]  /*0b70*/  @P3 BRA `(.L_x_20) ;  /* 0x00000000001c3947 */ /* 0x000fea0003800000 */
[----:B------:R-:W-:-:S13]  /*0b80*/  FSETP.NAN.AND P2, PT, R32, R32, PT ;  /* 0x000000202000720b */ /* 0x000fda0003f48000 */
[----:B------:R-:W-:Y:S01]  /*0b90*/  @P2 DADD R36, R34, 3 ;  /* 0x4008000022242429 */ /* 0x000fe20000000000 */
[----:B------:R-:W-:Y:S10]  /*0ba0*/  @P2 BRA `(.L_x_20) ;  /* 0x0000000000102947 */ /* 0x000ff40003800000 */
[----:B------:R-:W-:-:S14]  /*0bb0*/  DSETP.NEU.AND P2, PT, |R34|, +INF , PT ;  /* 0x7ff000002200742a */ /* 0x000fdc0003f4d200 */
[----:B------:R-:W-:Y:S01]  /*0bc0*/  @!P2 IMAD.MOV.U32 R0, RZ, RZ, -0x100000 ;  /* 0xfff00000ff00a424 */ /* 0x000fe200078e00ff */
[----:B------:R-:W-:-:S04]  /*0bd0*/  @!P2 MOV R36, RZ ;  /* 0x000000ff0024a202 */ /* 0x000fc80000000f00 */
[----:B------:R-:W-:-:S07]  /*0be0*/  @!P2 SEL R37, R0, 0x7ff00000, !P1 ;  /* 0x7ff000000025a807 */ /* 0x000fce0004800000 */
.L_x_20:
[----:B------:R-:W-:Y:S05]  /*0bf0*/  BSYNC.RECONVERGENT B1 ;  /* 0x0000000000017941 */ /* 0x000fea0003800200 */
.L_x_19:
[----:B------:R-:W-:Y:S01]  /*0c00*/  FSEL R37, R37, 1.875, P0 ;  /* 0x3ff0000025257808 */ /* 0x000fe20000000000 */
[----:B------:R-:W-:Y:S01]  /*0c10*/  IMAD.MOV.U32 R34, RZ, RZ, 0x1 ;  /* 0x00000001ff227424 */ /* 0x000fe200078e00ff */
[----:B------:R-:W-:Y:S01]  /*0c20*/  FSEL R36, R36, RZ, P0 ;  /* 0x000000ff24247208 */ /* 0x000fe20000000000 */
[----:B------:R-:W-:Y:S01]  /*0c30*/  BSSY.RECONVERGENT B1, `(.L_x_21) ;  /* 0x0000013000017945 */ /* 0x000fe20003800200 */
[----:B------:R-:W0:Y:S04]  /*0c40*/  MUFU.RCP64H R35, R37 ;  /* 0x0000002500237308 */ /* 0x000e280000001800 */
[----:B0-----:R-:W-:-:S08]  /*0c50*/  DFMA R38, -R36, R34, 1 ;  /* 0x3ff000002426742b */ /* 0x001fd00000000122 */
[----:B------:R-:W-:-:S08]  /*0c60*/  DFMA R38, R38, R38, R38 ;  /* 0x000000262626722b */ /* 0x000fd00000000026 */
[----:B------:R-:W-:Y:S02]  /*0c70*/  DFMA R34, R34, R38, R34 ;  /* 0x000000262222722b */ /* 0x000fe40000000022 */
[----:B------:R-:W0:Y:S06]  /*0c80*/  F2F.F64.F32 R38, R33 ;  /* 0x0000002100267310 */ /* 0x000e2c0000201800 */
[----:B------:R-:W-:-:S08]  /*0c90*/  DFMA R40, -R36, R34, 1 ;  /* 0x3ff000002428742b */ /* 0x000fd00000000122 */
[----:B------:R-:W-:Y:S01]  /*0ca0*/  DFMA R34, R34, R40, R34 ;  /* 0x000000282222722b */ /* 0x000fe20000000022 */
[----:B0-----:R-:W-:-:S07]  /*0cb0*/  FSETP.GEU.AND P1, PT, |R39|, 6.5827683646048100446e-37, PT ;  /* 0x036000002700780b */ /* 0x001fce0003f2e200 */
[----:B------:R-:W-:-:S08]  /*0cc0*/  DMUL R40, R38, R34 ;  /* 0x0000002226287228 */ /* 0x000fd00000000000 */
[----:B------:R-:W-:-:S08]  /*0cd0*/  DFMA R42, -R36, R40, R38 ;  /* 0x00000028242a722b */ /* 0x000fd00000000126 */
[----:B------:R-:W-:-:S10]  /*0ce0*/  DFMA R34, R34, R42, R40 ;  /* 0x0000002a2222722b */ /* 0x000fd40000000028 */
[----:B------:R-:W-:-:S05]  /*0cf0*/  FFMA R0, RZ, R37, R35 ;  /* 0x00000025ff007223 */ /* 0x000fca0000000023 */
[----:B------:R-:W-:-:S13]  /*0d00*/  FSETP.GT.AND P0, PT, |R0|, 1.469367938527859385e-39, PT ;  /* 0x001000000000780b */ /* 0x000fda0003f04200 */
[----:B------:R-:W-:Y:S05]  /*0d10*/  @P0 BRA P1, `(.L_x_22) ;  /* 0x0000000000100947 */ /* 0x000fea0000800000 */
[----:B------:R-:W-:-:S07]  /*0d20*/  MOV R0, 0xd40 ;  /* 0x00000d4000007802 */ /* 0x000fce0000000f00 */
[----:B------:R-:W-:Y:S05]  /*0d30*/  CALL.REL.NOINC `($__internal_0_$__cuda_sm20_div_rn_f64_full) ;  /* 0x0000000000ec7944 */ /* 0x000fea0003c00000 */
[----:B------:R-:W-:Y:S02]  /*0d40*/  IMAD.MOV.U32 R34, RZ, RZ, R42 ;  /* 0x000000ffff227224 */ /* 0x000fe400078e002a */
[----:B------:R-:W-:-:S07]  /*0d50*/  IMAD.MOV.U32 R35, RZ, RZ, R43 ;  /* 0x000000ffff237224 */ /* 0x000fce00078e002b */
.L_x_22:
[----:B------:R-:W-:Y:S05]  /*0d60*/  BSYNC.RECONVERGENT B1 ;  /* 0x0000000000017941 */ /* 0x000fea0003800200 */
.L_x_21:
[----:B------:R-:W2:Y:S01]  /*0d70*/  LDG.E R33, desc[UR6][R28.64] ;  /* 0x000000061c217981 */ /* 0x000ea2000c1e1900 */
[----:B------:R-:W2:Y:S01]  /*0d80*/  F2F.F32.F64 R34, R34 ;  /* 0x0000002200227310 */ /* 0x000ea20000301000 */
[----:B------:R-:W-:-:S04]  /*0d90*/  FADD R7, -R7, R56 ;  /* 0x0000003807077221 */ /* 0x000fc80000000100 */
[----:B--2---:R-:W-:-:S05]  /*0da0*/  FFMA R7, R34, R7, R33 ;  /* 0x0000000722077223 */ /* 0x004fca0000000021 */
[----:B------:R0:W-:Y:S04]  /*0db0*/  STG.E desc[UR6][R28.64], R7 ;  /* 0x000000071c007986 */ /* 0x0001e8000c101906 */
[----:B------:R-:W2:Y:S04]  /*0dc0*/  LDG.E R0, desc[UR6][R12.64] ;  /* 0x000000060c007981 */ /* 0x000ea8000c1e1900 */
[----:B------:R-:W2:Y:S04]  /*0dd0*/  LDG.E R37, desc[UR6][R18.64] ;  /* 0x0000000612257981 */ /* 0x000ea8000c1e1900 */
[----:B------:R-:W3:Y:S01]  /*0de0*/  LDG.E R33, desc[UR6][R26.64] ;  /* 0x000000061a217981 */ /* 0x000ee2000c1e1900 */
[----:B--2---:R-:W-:-:S04]  /*0df0*/  FADD R0, R0, -R37 ;  /* 0x8000002500007221 */ /* 0x004fc80000000000 */
[----:B---3--:R-:W-:-:S05]  /*0e00*/  FFMA R33, R34, R0, R33 ;  /* 0x0000000022217223 */ /* 0x008fca0000000021 */
[----:B------:R1:W-:Y:S04]  /*0e10*/  STG.E desc[UR6][R26.64], R33 ;  /* 0x000000211a007986 */ /* 0x0003e8000c101906 */
[----:B------:R-:W2:Y:S04]  /*0e20*/  LDG.E R0, desc[UR6][R10.64] ;  /* 0x000000060a007981 */ /* 0x000ea8000c1e1900 */
[----:B------:R-:W2:Y:S04]  /*0e30*/  LDG.E R37, desc[UR6][R16.64] ;  /* 0x0000000610257981 */ /* 0x000ea8000c1e1900 */
[----:B------:R-:W3:Y:S01]  /*0e40*/  LDG.E R35, desc[UR6][R24.64] ;  /* 0x0000000618237981 */ /* 0x000ee2000c1e1900 */
[----:B--2---:R-:W-:-:S04]  /*0e50*/  FADD R0, R0, -R37 ;  /* 0x8000002500007221 */ /* 0x004fc80000000000 */
[----:B---3--:R-:W-:-:S05]  /*0e60*/  FFMA R35, R34, R0, R35 ;  /* 0x0000000022237223 */ /* 0x008fca0000000023 */
[----:B------:R2:W-:Y:S04]  /*0e70*/  STG.E desc[UR6][R24.64], R35 ;  /* 0x0000002318007986 */ /* 0x0005e8000c101906 */
[----:B------:R-:W3:Y:S04]  /*0e80*/  LDG.E R0, desc[UR6][R8.64] ;  /* 0x0000000608007981 */ /* 0x000ee8000c1e1900 */
[----:B------:R-:W4:Y:S04]  /*0e90*/  LDG.E R37, desc[UR6][R14.64] ;  /* 0x000000060e257981 */ /* 0x000f28000c1e1900 */
[----:B0-----:R2:W5:Y:S01]  /*0ea0*/  LDG.E R7, desc[UR6][R22.64] ;  /* 0x0000000616077981 */ /* 0x001562000c1e1900 */
[----:B------:R-:W0:Y:S01]  /*0eb0*/  MUFU.RCP R39, R32 ;  /* 0x0000002000277308 */ /* 0x000e220000001000 */
[----:B------:R-:W-:Y:S01]  /*0ec0*/  BSSY.RECONVERGENT B1, `(.L_x_23) ;  /* 0x000000d000017945 */ /* 0x000fe20003800200 */
[----:B0-----:R-:W-:-:S04]  /*0ed0*/  FFMA R34, -R32, R39, 1 ;  /* 0x3f80000020227423 */ /* 0x001fc80000000127 */
[----:B------:R-:W-:Y:S01]  /*0ee0*/  FFMA R39, R39, R34, R39 ;  /* 0x0000002227277223 */ /* 0x000fe20000000027 */
[----:B---3--:R-:W-:-:S04]  /*0ef0*/  FMUL R0, R0, -UR8 ;  /* 0x8000000800007c20 */ /* 0x008fc80008400000 */
[----:B----4-:R-:W-:-:S04]  /*0f00*/  FMUL R0, R0, R37 ;  /* 0x0000002500007220 */ /* 0x010fc80000400000 */
[----:B------:R-:W0:Y:S01]  /*0f10*/  FCHK P0, R0, R32 ;  /* 0x0000002000007302 */ /* 0x000e220000000000 */
[----:B------:R-:W-:-:S04]  /*0f20*/  FFMA R34, R0, R39, RZ ;  /* 0x0000002700227223 */ /* 0x000fc800000000ff */
[----:B-1----:R-:W-:-:S04]  /*0f30*/  FFMA R33, -R32, R34, R0 ;  /* 0x0000002220217223 */ /* 0x002fc80000000100 */
[----:B------:R-:W-:Y:S01]  /*0f40*/  FFMA R34, R39, R33, R34 ;  /* 0x0000002127227223 */ /* 0x000fe20000000022 */
[----:B0-2---:R-:W-:Y:S06]  /*0f50*/  @!P0 BRA `(.L_x_24) ;  /* 0x00000000000c8947 */ /* 0x005fec0003800000 */
[----:B------:R-:W-:-:S07]  /*0f60*/  MOV R34, 0xf80 ;  /* 0x00000f8000227802 */ /* 0x000fce0000000f00 */
[----:B-----5:R-:W-:Y:S05]  /*0f70*/  CALL.REL.NOINC `($__internal_2_$__cuda_sm3x_div_rn_noftz_f32_slowpath) ;  /* 0x0000000800847944 */ /* 0x020fea0003c00000 */
[----:B------:R-:W-:-:S07]  /*0f80*/  IMAD.MOV.U32 R34, RZ, RZ, R33 ;  /* 0x000000ffff227224 */ /* 0x000fce00078e0021 */
.L_x_24:
[----:B------:R-:W-:Y:S05]  /*0f90*/  BSYNC.RECONVERGENT B1 ;  /* 0x0000000000017941 */ /* 0x000fea0003800200 */
.L_x_23:
[----:B-----5:R-:W-:-:S05]  /*0fa0*/  FADD R7, R7, R34 ;  /* 0x0000002207077221 */ /* 0x020fca0000000000 */
[----:B------:R0:W-:Y:S02]  /*0fb0*/  STG.E desc[UR6][R22.64], R7 ;  /* 0x0000000716007986 */ /* 0x0001e4000c101906 */
.L_x_6:
[----:B------:R-:W-:Y:S05]  /*0fc0*/  BSYNC.RECONVERGENT B0 ;  /* 0x0000000000007941 */ /* 0x000fea0003800200 */
.L_x_5:
[----:B------:R-:W-:Y:S01]  /*0fd0*/  VIADD R6, R6, 0x1 ;  /* 0x0000000106067836 */ /* 0x000fe20000000000 */
[----:B------:R-:W-:Y:S01]  /*0fe0*/  IADD3 R4, P4, PT, R4, 0x4, RZ ;  /* 0x0000000404047810 */ /* 0x000fe20007f9e0ff */
[----:B------:R-:W-:Y:S01]  /*0ff0*/  VIADD R3, R3, 0x1 ;  /* 0x0000000103037836 */ /* 0x000fe20000000000 */
[----:B------:R-:W-:Y:S02]  /*1000*/  IADD3 R8, P1, PT, R8, 0x4, RZ ;  /* 0x0000000408087810 */ /* 0x000fe40007f3e0ff */
[----:B------:R-:W-:Y:S01]  /*1010*/  ISETP.NE.AND P0, PT, R6, RZ, PT ;  /* 0x000000ff0600720c */ /* 0x000fe20003f05270 */
[----:B------:R-:W-:Y:S01]  /*1020*/  IMAD.X R5, RZ, RZ, R5, P4 ;  /* 0x000000ffff057224 */ /* 0x000fe200020e0605 */
[----:B------:R-:W-:Y:S01]  /*1030*/  IADD3 R10, P2, PT, R10, 0x4, RZ ;  /* 0x000000040a0a7810 */ /* 0x000fe20007f5e0ff */
[----:B------:R-:W-:Y:S01]  /*1040*/  IMAD.X R9, RZ, RZ, R9, P1 ;  /* 0x000000ffff097224 */ /* 0x000fe200008e0609 */
[----:B------:R-:W-:-:S03]  /*1050*/  IADD3 R12, P3, PT, R12, 0x4, RZ ;  /* 0x000000040c0c7810 */ /* 0x000fc60007f7e0ff */
[----:B------:R-:W-:Y:S02]  /*1060*/  IMAD.X R11, RZ, RZ, R11, P2 ;  /* 0x000000ffff0b7224 */ /* 0x000fe400010e060b */
[----:B------:R-:W-:-:S04]  /*1070*/  IMAD.X R13, RZ, RZ, R13, P3 ;  /* 0x000000ffff0d7224 */ /* 0x000fc800018e060d */
[----:B------:R-:W-:Y:S05]  /*1080*/  @P0 BRA `(.L_x_25) ;  /* 0xfffffff0008c0947 */ /* 0x000fea000383ffff */
[----:B------:R-:W1:Y:S01]  /*1090*/  LDCU UR5, c[0x0][0x360] ;  /* 0x00006c00ff0577ac */ /* 0x000e620008000800 */
[----:B------:R-:W2:Y:S01]  /*10a0*/  LDCU UR9, c[0x0][0x3c8] ;  /* 0x00007900ff0977ac */ /* 0x000ea20008000800 */
[----:B-1----:R-:W-:-:S05]  /*10b0*/  VIADD R2, R2, UR5 ;  /* 0x0000000502027c36 */ /* 0x002fca0008000000 */
[----:B--2---:R-:W-:-:S13]  /*10c0*/  ISETP.GE.AND P0, PT, R2, UR9, PT ;  /* 0x0000000902007c0c */ /* 0x004fda000bf06270 */
[----:B------:R-:W-:Y:S05]  /*10d0*/  @!P0 BRA `(.L_x_26) ;  /* 0xffffffec00f08947 */ /* 0x000fea000383ffff */
[----:B------:R-:W-:Y:S05]  /*10e0*/  EXIT ;  /* 0x000000000000794d */ /* 0x000fea0003800000 */
        .weak           $__internal_0_$__cuda_sm20_div_rn_f64_full
        .type           $__internal_0_$__cuda_sm20_div_rn_f64_full,@function
        .size           $__internal_0_$__cuda_sm20_div_rn_f64_full,($__internal_1_$__cuda_sm20_dsqrt_rn_f64_mediumpath_v1 - $__internal_0_$__cuda_sm20_div_rn_f64_full)
$__internal_0_$__cuda_sm20_div_rn_f64_full:
[C---:B------:R-:W-:Y:S01]  /*10f0*/  FSETP.GEU.AND P0, PT, |R37|.reuse, 1.469367938527859385e-39, PT ;  /* 0x001000002500780b */ /* 0x040fe20003f0e200 */
[----:B------:R-:W-:Y:S01]  /*1100*/  IMAD.MOV.U32 R40, RZ, RZ, 0x1 ;  /* 0x00000001ff287424 */ /* 0x000fe200078e00ff */
[----:B------:R-:W-:Y:S01]  /*1110*/  LOP3.LUT R34, R37, 0x800fffff, RZ, 0xc0, !PT ;  /* 0x800fffff25227812 */ /* 0x000fe200078ec0ff */
[----:B------:R-:W-:Y:S01]  /*1120*/  BSSY.RECONVERGENT B2, `(.L_x_27) ;  /* 0x0000054000027945 */ /* 0x000fe20003800200 */
[C---:B------:R-:W-:Y:S02]  /*1130*/  FSETP.GEU.AND P2, PT, |R39|.reuse, 1.469367938527859385e-39, PT ;  /* 0x001000002700780b */ /* 0x040fe40003f4e200 */
[----:B------:R-:W-:Y:S01]  /*1140*/  LOP3.LUT R35, R34, 0x3ff00000, RZ, 0xfc, !PT ;  /* 0x3ff0000022237812 */ /* 0x000fe200078efcff */
[----:B------:R-:W-:Y:S01]  /*1150*/  IMAD.MOV.U32 R34, RZ, RZ, R36 ;  /* 0x000000ffff227224 */ /* 0x000fe200078e0024 */
[----:B------:R-:W-:Y:S02]  /*1160*/  LOP3.LUT R33, R39, 0x7ff00000, RZ, 0xc0, !PT ;  /* 0x7ff0000027217812 */ /* 0x000fe400078ec0ff */
[----:B------:R-:W-:-:S03]  /*1170*/  LOP3.LUT R50, R37, 0x7ff00000, RZ, 0xc0, !PT ;  /* 0x7ff0000025327812 */ /* 0x000fc600078ec0ff */
[----:B------:R-:W-:Y:S01]  /*1180*/  @!P0 DMUL R34, R36, 8.98846567431157953865e+307 ;  /* 0x7fe0000024228828 */ /* 0x000fe20000000000 */
[----:B------:R-:W-:Y:S01]  /*1190*/  ISETP.GE.U32.AND P1, PT, R33, R50, PT ;  /* 0x000000322100720c */ /* 0x000fe20003f26070 */
[----:B------:R-:W-:Y:S02]  /*11a0*/  IMAD.MOV.U32 R51, RZ, RZ, R33 ;  /* 0x000000ffff337224 */ /* 0x000fe400078e0021 */
[----:B------:R-:W-:Y:S01]  /*11b0*/  @!P2 LOP3.LUT R42, R37, 0x7ff00000, RZ, 0xc0, !PT ;  /* 0x7ff00000252aa812 */ /* 0x000fe200078ec0ff */
[----:B------:R-:W-:Y:S01]  /*11c0*/  @!P2 IMAD.MOV.U32 R48, RZ, RZ, RZ ;  /* 0x000000ffff30a224 */ /* 0x000fe200078e00ff */
[----:B------:R-:W0:Y:S02]  /*11d0*/  MUFU.RCP64H R41, R35 ;  /* 0x0000002300297308 */ /* 0x000e240000001800 */
[----:B------:R-:W-:Y:S01]  /*11e0*/  @!P2 ISETP.GE.U32.AND P3, PT, R33, R42, PT ;  /* 0x0000002a2100a20c */ /* 0x000fe20003f66070 */
[----:B------:R-:W-:Y:S01]  /*11f0*/  IMAD.MOV.U32 R42, RZ, RZ, 0x1ca00000 ;  /* 0x1ca00000ff2a7424 */ /* 0x000fe200078e00ff */
[----:B------:R-:W-:-:S04]  /*1200*/  @!P0 LOP3.LUT R50, R35, 0x7ff00000, RZ, 0xc0, !PT ;  /* 0x7ff0000023328812 */ /* 0x000fc800078ec0ff */
[----:B------:R-:W-:Y:S01]  /*1210*/  @!P2 SEL R43, R42, 0x63400000, !P3 ;  /* 0x634000002a2ba807 */ /* 0x000fe20005800000 */
[----:B------:R-:W-:-:S03]  /*1220*/  VIADD R52, R50, 0xffffffff ;  /* 0xffffffff32347836 */ /* 0x000fc60000000000 */
[----:B------:R-:W-:-:S04]  /*1230*/  @!P2 LOP3.LUT R43, R43, 0x80000000, R39, 0xf8, !PT ;  /* 0x800000002b2ba812 */ /* 0x000fc800078ef827 */
[----:B------:R-:W-:Y:S01]  /*1240*/  @!P2 LOP3.LUT R49, R43, 0x100000, RZ, 0xfc, !PT ;  /* 0x001000002b31a812 */ /* 0x000fe200078efcff */
[----:B0-----:R-:W-:-:S08]  /*1250*/  DFMA R44, R40, -R34, 1 ;  /* 0x3ff00000282c742b */ /* 0x001fd00000000822 */
[----:B------:R-:W-:-:S08]  /*1260*/  DFMA R44, R44, R44, R44 ;  /* 0x0000002c2c2c722b */ /* 0x000fd0000000002c */
[----:B------:R-:W-:Y:S01]  /*1270*/  DFMA R44, R40, R44, R40 ;  /* 0x0000002c282c722b */ /* 0x000fe20000000028 */
[----:B------:R-:W-:Y:S01]  /*1280*/  SEL R41, R42, 0x63400000, !P1 ;  /* 0x634000002a297807 */ /* 0x000fe20004800000 */
[----:B------:R-:W-:-:S03]  /*1290*/  IMAD.MOV.U32 R40, RZ, RZ, R38 ;  /* 0x000000ffff287224 */ /* 0x000fc600078e0026 */
[----:B------:R-:W-:-:S03]  /*12a0*/  LOP3.LUT R41, R41, 0x800fffff, R39, 0xf8, !PT ;  /* 0x800fffff29297812 */ /* 0x000fc600078ef827 */
[----:B------:R-:W-:-:S03]  /*12b0*/  DFMA R46, R44, -R34, 1 ;  /* 0x3ff000002c2e742b */ /* 0x000fc60000000822 */
[----:B------:R-:W-:-:S05]  /*12c0*/  @!P2 DFMA R40, R40, 2, -R48 ;  /* 0x400000002828a82b */ /* 0x000fca0000000830 */
[----:B------:R-:W-:-:S05]  /*12d0*/  DFMA R46, R44, R46, R44 ;  /* 0x0000002e2c2e722b */ /* 0x000fca000000002c */
[----:B------:R-:W-:-:S03]  /*12e0*/  @!P2 LOP3.LUT R51, R41, 0x7ff00000, RZ, 0xc0, !PT ;  /* 0x7ff000002933a812 */ /* 0x000fc600078ec0ff */
[----:B------:R-:W-:Y:S02]  /*12f0*/  DMUL R44, R46, R40 ;  /* 0x000000282e2c7228 */ /* 0x000fe40000000000 */
[----:B------:R-:W-:-:S05]  /*1300*/  VIADD R43, R51, 0xffffffff ;  /* 0xffffffff332b7836 */ /* 0x000fca0000000000 */
[----:B------:R-:W-:Y:S01]  /*1310*/  ISETP.GT.U32.AND P0, PT, R43, 0x7feffffe, PT ;  /* 0x7feffffe2b00780c */ /* 0x000fe20003f04070 */
[----:B------:R-:W-:-:S03]  /*1320*/  DFMA R48, R44, -R34, R40 ;  /* 0x800000222c30722b */ /* 0x000fc60000000028 */
[----:B------:R-:W-:-:S05]  /*1330*/  ISETP.GT.U32.OR P0, PT, R52, 0x7feffffe, P0 ;  /* 0x7feffffe3400780c */ /* 0x000fca0000704470 */
[----:B------:R-:W-:-:S08]  /*1340*/  DFMA R44, R46, R48, R44 ;  /* 0x000000302e2c722b */ /* 0x000fd0000000002c */
[----:B------:R-:W-:Y:S05]  /*1350*/  @P0 BRA `(.L_x_28) ;  /* 0x00000000006c0947 */ /* 0x000fea0003800000 */
[----:B------:R-:W-:-:S04]  /*1360*/  LOP3.LUT R46, R37, 0x7ff00000, RZ, 0xc0, !PT ;  /* 0x7ff00000252e7812 */ /* 0x000fc800078ec0ff */
[CC--:B------:R-:W-:Y:S02]  /*1370*/  VIADDMNMX R38, R33.reuse, -R46.reuse, 0xb9600000, !PT ;  /* 0xb960000021267446 */ /* 0x0c0fe4000780092e */
[----:B------:R-:W-:Y:S02]  /*1380*/  ISETP.GE.U32.AND P0, PT, R33, R46, PT ;  /* 0x0000002e2100720c */ /* 0x000fe40003f06070 */
[----:B------:R-:W-:Y:S02]  /*1390*/  VIMNMX R38, PT, PT, R38, 0x46a00000, PT ;  /* 0x46a0000026267848 */ /* 0x000fe40003fe0100 */
[----:B------:R-:W-:-:S05]  /*13a0*/  SEL R33, R42, 0x63400000, !P0 ;  /* 0x634000002a217807 */ /* 0x000fca0004000000 */
[----:B------:R-:W-:Y:S02]  /*13b0*/  IMAD.IADD R33, R38, 0x1, -R33 ;  /* 0x0000000126217824 */ /* 0x000fe400078e0a21 */
[----:B------:R-:W-:Y:S02]  /*13c0*/  IMAD.MOV.U32 R38, RZ, RZ, RZ ;  /* 0x000000ffff267224 */ /* 0x000fe400078e00ff */
[----:B------:R-:W-:-:S06]  /*13d0*/  VIADD R39, R33, 0x7fe00000 ;  /* 0x7fe0000021277836 */ /* 0x000fcc0000000000 */
[----:B------:R-:W-:-:S10]  /*13e0*/  DMUL R42, R44, R38 ;  /* 0x000000262c2a7228 */ /* 0x000fd40000000000 */
[----:B------:R-:W-:-:S13]  /*13f0*/  FSETP.GTU.AND P0, PT, |R43|, 1.469367938527859385e-39, PT ;  /* 0x001000002b00780b */ /* 0x000fda0003f0c200 */
[----:B------:R-:W-:Y:S05]  /*1400*/  @P0 BRA `(.L_x_29) ;  /* 0x0000000000940947 */ /* 0x000fea0003800000 */
[----:B------:R-:W-:Y:S01]  /*1410*/  DFMA R34, R44, -R34, R40 ;  /* 0x800000222c22722b */ /* 0x000fe20000000028 */
[----:B------:R-:W-:-:S09]  /*1420*/  IMAD.MOV.U32 R38, RZ, RZ, RZ ;  /* 0x000000ffff267224 */ /* 0x000fd200078e00ff */
[C---:B------:R-:W-:Y:S02]  /*1430*/  FSETP.NEU.AND P0, PT, R35.reuse, RZ, PT ;  /* 0x000000ff2300720b */ /* 0x040fe40003f0d000 */
[----:B------:R-:W-:-:S04]  /*1440*/  LOP3.LUT R37, R35, 0x80000000, R37, 0x48, !PT ;  /* 0x8000000023257812 */ /* 0x000fc800078e4825 */
[----:B------:R-:W-:-:S07]  /*1450*/  LOP3.LUT R39, R37, R39, RZ, 0xfc, !PT ;  /* 0x0000002725277212 */ /* 0x000fce00078efcff */
[----:B------:R-:W-:Y:S05]  /*1460*/  @!P0 BRA `(.L_x_29) ;  /* 0x00000000007c8947 */ /* 0x000fea0003800000 */
[----:B------:R-:W-:Y:S01]  /*1470*/  IMAD.MOV R35, RZ, RZ, -R33 ;  /* 0x000000ffff237224 */ /* 0x000fe200078e0a21 */
[----:B------:R-:W-:Y:S01]  /*1480*/  DMUL.RP R38, R44, R38 ;  /* 0x000000262c267228 */ /* 0x000fe20000008000 */
[----:B------:R-:W-:Y:S01]  /*1490*/  IMAD.MOV.U32 R34, RZ, RZ, RZ ;  /* 0x000000ffff227224 */ /* 0x000fe200078e00ff */
[----:B------:R-:W-:-:S05]  /*14a0*/  IADD3 R33, PT, PT, -R33, -0x43300000, RZ ;  /* 0xbcd0000021217810 */ /* 0x000fca0007ffe1ff */
[----:B------:R-:W-:-:S03]  /*14b0*/  DFMA R34, R42, -R34, R44 ;  /* 0x800000222a22722b */ /* 0x000fc6000000002c */
[----:B------:R-:W-:-:S07]  /*14c0*/  LOP3.LUT R37, R39, R37, RZ, 0x3c, !PT ;  /* 0x0000002527257212 */ /* 0x000fce00078e3cff */
[----:B------:R-:W-:-:S04]  /*14d0*/  FSETP.NEU.AND P0, PT, |R35|, R33, PT ;  /* 0x000000212300720b */ /* 0x000fc80003f0d200 */
[----:B------:R-:W-:Y:S02]  /*14e0*/  FSEL R42, R38, R42, !P0 ;  /* 0x0000002a262a7208 */ /* 0x000fe40004000000 */
[----:B------:R-:W-:Y:S01]  /*14f0*/  FSEL R43, R37, R43, !P0 ;  /* 0x0000002b252b7208 */ /* 0x000fe20004000000 */
[----:B------:R-:W-:Y:S06]  /*1500*/  BRA `(.L_x_29) ;  /* 0x0000000000547947 */ /* 0x000fec0003800000 */
.L_x_28:
[----:B------:R-:W-:-:S14]  /*1510*/  DSETP.NAN.AND P0, PT, R38, R38, PT ;  /* 0x000000262600722a */ /* 0x000fdc0003f08000 */
[----:B------:R-:W-:Y:S05]  /*1520*/  @P0 BRA `(.L_x_30) ;  /* 0x0000000000440947 */ /* 0x000fea0003800000 */
[----:B------:R-:W-:-:S14]  /*1530*/  DSETP.NAN.AND P0, PT, R36, R36, PT ;  /* 0x000000242400722a */ /* 0x000fdc0003f08000 */
[----:B------:R-:W-:Y:S05]  /*1540*/  @P0 BRA `(.L_x_31) ;  /* 0x0000000000300947 */ /* 0x000fea0003800000 */
[----:B------:R-:W-:Y:S01]  /*1550*/  ISETP.NE.AND P0, PT, R51, R50, PT ;  /* 0x000000323300720c */ /* 0x000fe20003f05270 */
[----:B------:R-:W-:Y:S01]  /*1560*/  IMAD.MOV.U32 R43, RZ, RZ, -0x80000 ;  /* 0xfff80000ff2b7424 */ /* 0x000fe200078e00ff */
[----:B------:R-:W-:-:S11]  /*1570*/  MOV R42, 0x0 ;  /* 0x00000000002a7802 */ /* 0x000fd60000000f00 */
[----:B------:R-:W-:Y:S05]  /*1580*/  @!P0 BRA `(.L_x_29) ;  /* 0x0000000000348947 */ /* 0x000fea0003800000 */
[----:B------:R-:W-:Y:S02]  /*1590*/  ISETP.NE.AND P0, PT, R51, 0x7ff00000, PT ;  /* 0x7ff000003300780c */ /* 0x000fe40003f05270 */
[----:B------:R-:W-:Y:S02]  /*15a0*/  LOP3.LUT R43, R39, 0x80000000, R37, 0x48, !PT ;  /* 0x80000000272b7812 */ /* 0x000fe400078e4825 */
[----:B------:R-:W-:-:S13]  /*15b0*/  ISETP.EQ.OR P0, PT, R50, RZ, !P0 ;  /* 0x000000ff3200720c */ /* 0x000fda0004702670 */
[----:B------:R-:W-:Y:S01]  /*15c0*/  @P0 LOP3.LUT R33, R43, 0x7ff00000, RZ, 0xfc, !PT ;  /* 0x7ff000002b210812 */ /* 0x000fe200078efcff */
[----:B------:R-:W-:Y:S02]  /*15d0*/  @!P0 IMAD.MOV.U32 R42, RZ, RZ, RZ ;  /* 0x000000ffff2a8224 */ /* 0x000fe400078e00ff */
[----:B------:R-:W-:Y:S02]  /*15e0*/  @P0 IMAD.MOV.U32 R42, RZ, RZ, RZ ;  /* 0x000000ffff2a0224 */ /* 0x000fe400078e00ff */
[----:B------:R-:W-:Y:S01]  /*15f0*/  @P0 IMAD.MOV.U32 R43, RZ, RZ, R33 ;  /* 0x000000ffff2b0224 */ /* 0x000fe200078e0021 */
[----:B------:R-:W-:Y:S06]  /*1600*/  BRA `(.L_x_29) ;  /* 0x0000000000147947 */ /* 0x000fec0003800000 */
.L_x_31:
[----:B------:R-:W-:Y:S01]  /*1610*/  LOP3.LUT R43, R37, 0x80000, RZ, 0xfc, !PT ;  /* 0x00080000252b7812 */ /* 0x000fe200078efcff */
[----:B------:R-:W-:Y:S01]  /*1620*/  IMAD.MOV.U32 R42, RZ, RZ, R36 ;  /* 0x000000ffff2a7224 */ /* 0x000fe200078e0024 */
[----:B------:R-:W-:Y:S06]  /*1630*/  BRA `(.L_x_29) ;  /* 0x0000000000087947 */ /* 0x000fec0003800000 */
.L_x_30:
[----:B------:R-:W-:Y:S01]  /*1640*/  LOP3.LUT R43, R39, 0x80000, RZ, 0xfc, !PT ;  /* 0x00080000272b7812 */ /* 0x000fe200078efcff */
[----:B------:R-:W-:-:S07]  /*1650*/  IMAD.MOV.U32 R42, RZ, RZ, R38 ;  /* 0x000000ffff2a7224 */ /* 0x000fce00078e0026 */
.L_x_29:
[----:B------:R-:W-:Y:S05]  /*1660*/  BSYNC.RECONVERGENT B2 ;  /* 0x0000000000027941 */ /* 0x000fea0003800200 */
.L_x_27:
[----:B------:R-:W-:Y:S02]  /*1670*/  IMAD.MOV.U32 R34, RZ, RZ, R0 ;  /* 0x000000ffff227224 */ /* 0x000fe400078e0000 */
[----:B------:R-:W-:-:S04]  /*1680*/  IMAD.MOV.U32 R35, RZ, RZ, 0x0 ;  /* 0x00000000ff237424 */ /* 0x000fc800078e00ff */
[----:B------:R-:W-:Y:S05]  /*1690*/  RET.REL.NODEC R34 `(_Z13cuda_parallelPfS_S_S_S_S_S_S_ffi) ;  /* 0xffffffe822587950 */ /* 0x000fea0003c3ffff */
        .weak           $__internal_1_$__cuda_sm20_dsqrt_rn_f64_mediumpath_v1
        .type           $__internal_1_$__cuda_sm20_dsqrt_rn_f64_mediumpath_v1,@function
        .size           $__internal_1_$__cuda_sm20_dsqrt_rn_f64_mediumpath_v1,($__internal_2_$__cuda_sm3x_div_rn_noftz_f32_slowpath - $__internal_1_$__cuda_sm20_dsqrt_rn_f64_mediumpath_v1)
$__internal_1_$__cuda_sm20_dsqrt_rn_f64_mediumpath_v1:
[----:B------:R-:W-:Y:S01]  /*16a0*/  ISETP.GE.U32.AND P0, PT, R34, -0x3400000, PT ;  /* 0xfcc000002200780c */ /* 0x000fe20003f06070 */
[----:B------:R-:W-:Y:S01]  /*16b0*/  BSSY.RECONVERGENT B2, `(.L_x_32) ;  /* 0x0000028000027945 */ /* 0x000fe20003800200 */
[----:B------:R-:W-:Y:S02]  /*16c0*/  IMAD.MOV.U32 R34, RZ, RZ, R32 ;  /* 0x000000ffff227224 */ /* 0x000fe400078e0020 */
[----:B------:R-:W-:Y:S02]  /*16d0*/  IMAD.MOV.U32 R35, RZ, RZ, R33 ;  /* 0x000000ffff237224 */ /* 0x000fe400078e0021 */
[----:B------:R-:W-:Y:S02]  /*16e0*/  IMAD.MOV.U32 R40, RZ, RZ, R42 ;  /* 0x000000ffff287224 */ /* 0x000fe400078e002a */
[----:B------:R-:W-:Y:S02]  /*16f0*/  IMAD.MOV.U32 R32, RZ, RZ, R44 ;  /* 0x000000ffff207224 */ /* 0x000fe400078e002c */
[----:B------:R-:W-:-:S03]  /*1700*/  IMAD.MOV.U32 R33, RZ, RZ, R45 ;  /* 0x000000ffff217224 */ /* 0x000fc600078e002d */
[----:B------:R-:W-:Y:S05]  /*1710*/  @!P0 BRA `(.L_x_33) ;  /* 0x0000000000208947 */ /* 0x000fea0003800000 */
[----:B------:R-:W-:-:S10]  /*1720*/  DFMA.RM R32, R32, R40, R36 ;  /* 0x000000282020722b */ /* 0x000fd40000004024 */
[----:B------:R-:W-:-:S05]  /*1730*/  IADD3 R36, P0, PT, R32, 0x1, RZ ;  /* 0x0000000120247810 */ /* 0x000fca0007f1e0ff */
[----:B------:R-:W-:-:S06]  /*1740*/  IMAD.X R37, RZ, RZ, R33, P0 ;  /* 0x000000ffff257224 */ /* 0x000fcc00000e0621 */
[----:B------:R-:W-:-:S08]  /*1750*/  DFMA.RP R34, -R32, R36, R34 ;  /* 0x000000242022722b */ /* 0x000fd00000008122 */
[----:B------:R-:W-:-:S06]  /*1760*/  DSETP.GT.AND P0, PT, R34, RZ, PT ;  /* 0x000000ff2200722a */ /* 0x000fcc0003f04000 */
[----:B------:R-:W-:Y:S02]  /*1770*/  FSEL R32, R36, R32, P0 ;  /* 0x0000002024207208 */ /* 0x000fe40000000000 */
[----:B------:R-:W-:Y:S01]  /*1780*/  FSEL R33, R37, R33, P0 ;  /* 0x0000002125217208 */ /* 0x000fe20000000000 */
[----:B------:R-:W-:Y:S06]  /*1790*/  BRA `(.L_x_34) ;  /* 0x0000000000647947 */ /* 0x000fec0003800000 */
.L_x_33:
[----:B------:R-:W-:-:S14]  /*17a0*/  DSETP.NE.AND P0, PT, R34, RZ, PT ;  /* 0x000000ff2200722a */ /* 0x000fdc0003f05000 */
[----:B------:R-:W-:Y:S05]  /*17b0*/  @!P0 BRA `(.L_x_35) ;  /* 0x0000000000588947 */ /* 0x000fea0003800000 */
[----:B------:R-:W-:-:S13]  /*17c0*/  ISETP.GE.AND P0, PT, R35, RZ, PT ;  /* 0x000000ff2300720c */ /* 0x000fda0003f06270 */
[----:B------:R-:W-:Y:S02]  /*17d0*/  @!P0 IMAD.MOV.U32 R32, RZ, RZ, 0x0 ;  /* 0x00000000ff208424 */ /* 0x000fe400078e00ff */
[----:B------:R-:W-:Y:S01]  /*17e0*/  @!P0 IMAD.MOV.U32 R33, RZ, RZ, -0x80000 ;  /* 0xfff80000ff218424 */ /* 0x000fe200078e00ff */
[----:B------:R-:W-:Y:S06]  /*17f0*/  @!P0 BRA `(.L_x_34) ;  /* 0x00000000004c8947 */ /* 0x000fec0003800000 */
[----:B------:R-:W-:-:S13]  /*1800*/  ISETP.GT.AND P0, PT, R35, 0x7fefffff, PT ;  /* 0x7fefffff2300780c */ /* 0x000fda0003f04270 */
[----:B------:R-:W-:Y:S05]  /*1810*/  @P0 BRA `(.L_x_35) ;  /* 0x0000000000400947 */ /* 0x000fea0003800000 */
[----:B------:R-:W-:Y:S01]  /*1820*/  DMUL R32, R34, 8.11296384146066816958e+31 ;  /* 0x4690000022207828 */ /* 0x000fe20000000000 */
[----:B------:R-:W-:Y:S02]  /*1830*/  IMAD.MOV.U32 R38, RZ, RZ, 0x0 ;  /* 0x00000000ff267424 */ /* 0x000fe400078e00ff */
[----:B------:R-:W-:Y:S02]  /*1840*/  IMAD.MOV.U32 R34, RZ, RZ, RZ ;  /* 0x000000ffff227224 */ /* 0x000fe400078e00ff */
[----:B------:R-:W-:Y:S01]  /*1850*/  IMAD.MOV.U32 R39, RZ, RZ, 0x3fd80000 ;  /* 0x3fd80000ff277424 */ /* 0x000fe200078e00ff */
[----:B------:R-:W0:Y:S03]  /*1860*/  MUFU.RSQ64H R35, R33 ;  /* 0x0000002100237308 */ /* 0x000e260000001c00 */
[----:B0-----:R-:W-:-:S08]  /*1870*/  DMUL R36, R34, R34 ;  /* 0x0000002222247228 */ /* 0x001fd00000000000 */
[----:B------:R-:W-:-:S08]  /*1880*/  DFMA R36, R32, -R36, 1 ;  /* 0x3ff000002024742b */ /* 0x000fd00000000824 */
[----:B------:R-:W-:Y:S02]  /*1890*/  DFMA R38, R36, R38, 0.5 ;  /* 0x3fe000002426742b */ /* 0x000fe40000000026 */
[----:B------:R-:W-:-:S08]  /*18a0*/  DMUL R36, R34, R36 ;  /* 0x0000002422247228 */ /* 0x000fd00000000000 */
[----:B------:R-:W-:-:S08]  /*18b0*/  DFMA R36, R38, R36, R34 ;  /* 0x000000242624722b */ /* 0x000fd00000000022 */
[----:B------:R-:W-:Y:S02]  /*18c0*/  DMUL R34, R32, R36 ;  /* 0x0000002420227228 */ /* 0x000fe40000000000 */
[----:B------:R-:W-:-:S06]  /*18d0*/  VIADD R37, R37, 0xfff00000 ;  /* 0xfff0000025257836 */ /* 0x000fcc0000000000 */
[----:B------:R-:W-:-:S08]  /*18e0*/  DFMA R38, R34, -R34, R32 ;  /* 0x800000222226722b */ /* 0x000fd00000000020 */
[----:B------:R-:W-:-:S10]  /*18f0*/  DFMA R32, R36, R38, R34 ;  /* 0x000000262420722b */ /* 0x000fd40000000022 */
[----:B------:R-:W-:Y:S01]  /*1900*/  VIADD R33, R33, 0xfcb00000 ;  /* 0xfcb0000021217836 */ /* 0x000fe20000000000 */
[----:B------:R-:W-:Y:S06]  /*1910*/  BRA `(.L_x_34) ;  /* 0x0000000000047947 */ /* 0x000fec0003800000 */
.L_x_35:
[----:B------:R-:W-:-:S11]  /*1920*/  DADD R32, R34, R34 ;  /* 0x0000000022207229 */ /* 0x000fd60000000022 */
.L_x_34:
[----:B------:R-:W-:Y:S05]  /*1930*/  BSYNC.RECONVERGENT B2 ;  /* 0x0000000000027941 */ /* 0x000fea0003800200 */
.L_x_32:
[----:B------:R-:W-:Y:S02]  /*1940*/  IMAD.MOV.U32 R38, RZ, RZ, R32 ;  /* 0x000000ffff267224 */ /* 0x000fe400078e0020 */
[----:B------:R-:W-:Y:S01]  /*1950*/  IMAD.MOV.U32 R39, RZ, RZ, R33 ;  /* 0x000000ffff277224 */ /* 0x000fe200078e0021 */
[----:B------:R-:W-:Y:S01]  /*1960*/  MOV R33, 0x0 ;  /* 0x0000000000217802 */ /* 0x000fe20000000f00 */
[----:B------:R-:W-:-:S04]  /*1970*/  IMAD.MOV.U32 R32, RZ, RZ, R0 ;  /* 0x000000ffff207224 */ /* 0x000fc800078e0000 */
[----:B------:R-:W-:Y:S05]  /*1980*/  RET.REL.NODEC R32 `(_Z13cuda_parallelPfS_S_S_S_S_S_S_ffi) ;  /* 0xffffffe4209c7950 */ /* 0x000fea0003c3ffff */
        .weak           $__internal_2_$__cuda_sm3x_div_rn_noftz_f32_slowpath
        .type           $__internal_2_$__cuda_sm3x_div_rn_noftz_f32_slowpath,@function
        .size           $__internal_2_$__cuda_sm3x_div_rn_noftz_f32_slowpath,($_Z13cuda_parallelPfS_S_S_S_S_S_S_ffi$__internal_accurate_pow - $__internal_2_$__cuda_sm3x_div_rn_noftz_f32_slowpath)
$__internal_2_$__cuda_sm3x_div_rn_noftz_f32_slowpath:
[----:B------:R-:W-:Y:S01]  /*1990*/  SHF.R.U32.HI R35, RZ, 0x17, R32 ;  /* 0x00000017ff237819 */ /* 0x000fe20000011620 */
[----:B------:R-:W-:Y:S01]  /*19a0*/  BSSY.RECONVERGENT B2, `(.L_x_36) ;  /* 0x0000064000027945 */ /* 0x000fe20003800200 */
[----:B------:R-:W-:Y:S01]  /*19b0*/  SHF.R.U32.HI R33, RZ, 0x17, R0 ;  /* 0x00000017ff217819 */ /* 0x000fe20000011600 */
[----:B------:R-:W-:Y:S01]  /*19c0*/  IMAD.MOV.U32 R36, RZ, RZ, R32 ;  /* 0x000000ffff247224 */ /* 0x000fe200078e0020 */
[----:B------:R-:W-:Y:S02]  /*19d0*/  LOP3.LUT R43, R35, 0xff, RZ, 0xc0, !PT ;  /* 0x000000ff232b7812 */ /* 0x000fe400078ec0ff */
[----:B------:R-:W-:Y:S01]  /*19e0*/  LOP3.LUT R38, R33, 0xff, RZ, 0xc0, !PT ;  /* 0x000000ff21267812 */ /* 0x000fe200078ec0ff */
[----:B------:R-:W-:Y:S02]  /*19f0*/  IMAD.MOV.U32 R33, RZ, RZ, R0 ;  /* 0x000000ffff217224 */ /* 0x000fe400078e0000 */
[----:B------:R-:W-:Y:S02]  /*1a00*/  VIADD R39, R43, 0xffffffff ;  /* 0xffffffff2b277836 */ /* 0x000fe40000000000 */
[----:B------:R-:W-:-:S03]  /*1a10*/  VIADD R37, R38, 0xffffffff ;  /* 0xffffffff26257836 */ /* 0x000fc60000000000 */
[----:B------:R-:W-:-:S04]  /*1a20*/  ISETP.GT.U32.AND P0, PT, R39, 0xfd, PT ;  /* 0x000000fd2700780c */ /* 0x000fc80003f04070 */
[----:B------:R-:W-:-:S13]  /*1a30*/  ISETP.GT.U32.OR P0, PT, R37, 0xfd, P0 ;  /* 0x000000fd2500780c */ /* 0x000fda0000704470 */
[----:B------:R-:W-:Y:S01]  /*1a40*/  @!P0 IMAD.MOV.U32 R35, RZ, RZ, RZ ;  /* 0x000000ffff238224 */ /* 0x000fe200078e00ff */
[----:B------:R-:W-:Y:S06]  /*1a50*/  @!P0 BRA `(.L_x_37) ;  /* 0x00000000005c8947 */ /* 0x000fec0003800000 */
[----:B------:R-:W-:Y:S02]  /*1a60*/  FSETP.GTU.FTZ.AND P0, PT, |R0|, +INF , PT ;  /* 0x7f8000000000780b */ /* 0x000fe40003f1c200 */
[----:B------:R-:W-:-:S04]  /*1a70*/  FSETP.GTU.FTZ.AND P1, PT, |R32|, +INF , PT ;  /* 0x7f8000002000780b */ /* 0x000fc80003f3c200 */
[----:B------:R-:W-:-:S13]  /*1a80*/  PLOP3.LUT P0, PT, P0, P1, PT, 0xf8, 0x8f ;  /* 0x00000000008f781c */ /* 0x000fda0000703f70 */
[----:B------:R-:W-:Y:S05]  /*1a90*/  @P0 BRA `(.L_x_38) ;  /* 0x00000004004c0947 */ /* 0x000fea0003800000 */
[----:B------:R-:W-:-:S13]  /*1aa0*/  LOP3.LUT P0, RZ, R36, 0x7fffffff, R33, 0xc8, !PT ;  /* 0x7fffffff24ff7812 */ /* 0x000fda000780c821 */
[----:B------:R-:W-:Y:S05]  /*1ab0*/  @!P0 BRA `(.L_x_39) ;  /* 0x00000004003c8947 */ /* 0x000fea0003800000 */
[----:B------:R-:W-:Y:S02]  /*1ac0*/  FSETP.NEU.FTZ.AND P1, PT, |R0|, +INF , PT ;  /* 0x7f8000000000780b */ /* 0x000fe40003f3d200 */
[----:B------:R-:W-:Y:S02]  /*1ad0*/  FSETP.NEU.FTZ.AND P2, PT, |R32|, +INF , PT ;  /* 0x7f8000002000780b */ /* 0x000fe40003f5d200 */
[----:B------:R-:W-:-:S11]  /*1ae0*/  FSETP.NEU.FTZ.AND P0, PT, |R0|, +INF , PT ;  /* 0x7f8000000000780b */ /* 0x000fd60003f1d200 */
[----:B------:R-:W-:Y:S05]  /*1af0*/  @!P2 BRA !P1, `(.L_x_39) ;  /* 0x00000004002ca947 */ /* 0x000fea0004800000 */
[----:B------:R-:W-:-:S04]  /*1b00*/  LOP3.LUT P1, RZ, R33, 0x7fffffff, RZ, 0xc0, !PT ;  /* 0x7fffffff21ff7812 */ /* 0x000fc8000782c0ff */
[----:B------:R-:W-:-:S13]  /*1b10*/  PLOP3.LUT P1, PT, P2, P1, PT, 0x2f, 0xf2 ;  /* 0x0000000000f2781c */ /* 0x000fda0001722577 */
[----:B------:R-:W-:Y:S05]  /*1b20*/  @P1 BRA `(.L_x_40) ;  /* 0x0000000400181947 */ /* 0x000fea0003800000 */
[----:B------:R-:W-:-:S04]  /*1b30*/  LOP3.LUT P1, RZ, R36, 0x7fffffff, RZ, 0xc0, !PT ;  /* 0x7fffffff24ff7812 */ /* 0x000fc8000782c0ff */
[----:B------:R-:W-:-:S13]  /*1b40*/  PLOP3.LUT P0, PT, P0, P1, PT, 0x2f, 0xf2 ;  /* 0x0000000000f2781c */ /* 0x000fda0000702577 */
[----:B------:R-:W-:Y:S05]  /*1b50*/  @P0 BRA `(.L_x_41) ;  /* 0x0000000400000947 */ /* 0x000fea0003800000 */
[----:B------:R-:W-:Y:S02]  /*1b60*/  ISETP.GE.AND P0, PT, R37, RZ, PT ;  /* 0x000000ff2500720c */ /* 0x000fe40003f06270 */
[----:B------:R-:W-:-:S11]  /*1b70*/  ISETP.GE.AND P1, PT, R39, RZ, PT ;  /* 0x000000ff2700720c */ /* 0x000fd60003f26270 */
[----:B------:R-:W-:Y:S02]  /*1b80*/  @P0 IMAD.MOV.U32 R35, RZ, RZ, RZ ;  /* 0x000000ffff230224 */ /* 0x000fe400078e00ff */
[----:B------:R-:W-:Y:S01]  /*1b90*/  @!P0 FFMA R33, R0, 1.84467440737095516160e+19, RZ ;  /* 0x5f80000000218823 */ /* 0x000fe200000000ff */
[----:B------:R-:W-:Y:S02]  /*1ba0*/  @!P0 IMAD.MOV.U32 R35, RZ, RZ, -0x40 ;  /* 0xffffffc0ff238424 */ /* 0x000fe400078e00ff */
[----:B------:R-:W-:Y:S02]  /*1bb0*/  @!P1 FFMA R36, R32, 1.84467440737095516160e+19, RZ ;  /* 0x5f80000020249823 */ /* 0x000fe400000000ff */
[----:B------:R-:W-:-:S07]  /*1bc0*/  @!P1 VIADD R35, R35, 0x40 ;  /* 0x0000004023239836 */ /* 0x000fce0000000000 */
.L_x_37:
[----:B------:R-:W-:Y:S01]  /*1bd0*/  LEA R37, R43, 0xc0800000, 0x17 ;  /* 0xc08000002b257811 */ /* 0x000fe200078eb8ff */
[----:B------:R-:W-:Y:S01]  /*1be0*/  VIADD R32, R38, 0xffffff81 ;  /* 0xffffff8126207836 */ /* 0x000fe20000000000 */
[----:B------:R-:W-:Y:S03]  /*1bf0*/  BSSY.RECONVERGENT B3, `(.L_x_42) ;  /* 0x0000035000037945 */ /* 0x000fe60003800200 */
[----:B------:R-:W-:Y:S02]  /*1c00*/  IMAD.IADD R37, R36, 0x1, -R37 ;  /* 0x0000000124257824 */ /* 0x000fe400078e0a25 */
[C---:B------:R-:W-:Y:S01]  /*1c10*/  IMAD R0, R32.reuse, -0x800000, R33 ;  /* 0xff80000020007824 */ /* 0x040fe200078e0221 */
[----:B------:R-:W-:Y:S01]  /*1c20*/  IADD3 R32, PT, PT, R32, 0x7f, -R43 ;  /* 0x0000007f20207810 */ /* 0x000fe20007ffe82b */
[----:B------:R-:W0:Y:S01]  /*1c30*/  MUFU.RCP R36, R37 ;  /* 0x0000002500247308 */ /* 0x000e220000001000 */
[----:B------:R-:W-:-:S03]  /*1c40*/  FADD.FTZ R39, -R37, -RZ ;  /* 0x800000ff25277221 */ /* 0x000fc60000010100 */
[----:B------:R-:W-:Y:S02]  /*1c50*/  IMAD.IADD R32, R32, 0x1, R35 ;  /* 0x0000000120207824 */ /* 0x000fe400078e0223 */
[----:B0-----:R-:W-:-:S04]  /*1c60*/  FFMA R41, R36, R39, 1 ;  /* 0x3f80000024297423 */ /* 0x001fc80000000027 */
[----:B------:R-:W-:-:S04]  /*1c70*/  FFMA R38, R36, R41, R36 ;  /* 0x0000002924267223 */ /* 0x000fc80000000024 */
[----:B------:R-:W-:-:S04]  /*1c80*/  FFMA R33, R0, R38, RZ ;  /* 0x0000002600217223 */ /* 0x000fc800000000ff */
[----:B------:R-:W-:-:S04]  /*1c90*/  FFMA R36, R39, R33, R0 ;  /* 0x0000002127247223 */ /* 0x000fc80000000000 */
[----:B------:R-:W-:-:S04]  /*1ca0*/  FFMA R41, R38, R36, R33 ;  /* 0x0000002426297223 */ /* 0x000fc80000000021 */
[----:B------:R-:W-:-:S04]  /*1cb0*/  FFMA R36, R39, R41, R0 ;  /* 0x0000002927247223 */ /* 0x000fc80000000000 */
[----:B------:R-:W-:-:S05]  /*1cc0*/  FFMA R33, R38, R36, R41 ;  /* 0x0000002426217223 */ /* 0x000fca0000000029 */
[----:B------:R-:W-:-:S04]  /*1cd0*/  SHF.R.U32.HI R0, RZ, 0x17, R33 ;  /* 0x00000017ff007819 */ /* 0x000fc80000011621 */
[----:B------:R-:W-:-:S05]  /*1ce0*/  LOP3.LUT R0, R0, 0xff, RZ, 0xc0, !PT ;  /* 0x000000ff00007812 */ /* 0x000fca00078ec0ff */
[----:B------:R-:W-:-:S04]  /*1cf0*/  IMAD.IADD R39, R0, 0x1, R32 ;  /* 0x0000000100277824 */ /* 0x000fc800078e0220 */
[----:B------:R-:W-:-:S05]  /*1d00*/  VIADD R0, R39, 0xffffffff ;  /* 0xffffffff27007836 */ /* 0x000fca0000000000 */
[----:B------:R-:W-:-:S13]  /*1d10*/  ISETP.GE.U32.AND P0, PT, R0, 0xfe, PT ;  /* 0x000000fe0000780c */ /* 0x000fda0003f06070 */
[----:B------:R-:W-:Y:S05]  /*1d20*/  @!P0 BRA `(.L_x_43) ;  /* 0x0000000000808947 */ /* 0x000fea0003800000 */
[----:B------:R-:W-:-:S13]  /*1d30*/  ISETP.GT.AND P0, PT, R39, 0xfe, PT ;  /* 0x000000fe2700780c */ /* 0x000fda0003f04270 */
[----:B------:R-:W-:Y:S05]  /*1d40*/  @P0 BRA `(.L_x_44) ;  /* 0x00000000006c0947 */ /* 0x000fea0003800000 */
[----:B------:R-:W-:-:S13]  /*1d50*/  ISETP.GE.AND P0, PT, R39, 0x1, PT ;  /* 0x000000012700780c */ /* 0x000fda0003f06270 */
[----:B------:R-:W-:Y:S05]  /*1d60*/  @P0 BRA `(.L_x_45) ;  /* 0x0000000000740947 */ /* 0x000fea0003800000 */
[----:B------:R-:W-:Y:S02]  /*1d70*/  ISETP.GE.AND P0, PT, R39, -0x18, PT ;  /* 0xffffffe82700780c */ /* 0x000fe40003f06270 */
[----:B------:R-:W-:-:S11]  /*1d80*/  LOP3.LUT R33, R33, 0x80000000, RZ, 0xc0, !PT ;  /* 0x8000000021217812 */ /* 0x000fd600078ec0ff */
[----:B------:R-:W-:Y:S05]  /*1d90*/  @!P0 BRA `(.L_x_45) ;  /* 0x0000000000688947 */ /* 0x000fea0003800000 */
[CCC-:B------:R-:W-:Y:S01]  /*1da0*/  FFMA.RZ R0, R38.reuse, R36.reuse, R41.reuse ;  /* 0x0000002426007223 */ /* 0x1c0fe2000000c029 */
[C---:B------:R-:W-:Y:S02]  /*1db0*/  VIADD R37, R39.reuse, 0x20 ;  /* 0x0000002027257836 */ /* 0x040fe40000000000 */
[-CC-:B------:R-:W-:Y:S01]  /*1dc0*/  FFMA.RM R35, R38, R36.reuse, R41.reuse ;  /* 0x0000002426237223 */ /* 0x180fe20000004029 */
[C---:B------:R-:W-:Y:S02]  /*1dd0*/  ISETP.NE.AND P2, PT, R39.reuse, RZ, PT ;  /* 0x000000ff2700720c */ /* 0x040fe40003f45270 */
[----:B------:R-:W-:Y:S01]  /*1de0*/  LOP3.LUT R32, R0, 0x7fffff, RZ, 0xc0, !PT ;  /* 0x007fffff00207812 */ /* 0x000fe200078ec0ff */
[----:B------:R-:W-:Y:S01]  /*1df0*/  FFMA.RP R0, R38, R36, R41 ;  /* 0x0000002426007223 */ /* 0x000fe20000008029 */
[----:B------:R-:W-:Y:S01]  /*1e00*/  IMAD.MOV R36, RZ, RZ, -R39 ;  /* 0x000000ffff247224 */ /* 0x000fe200078e0a27 */
[----:B------:R-:W-:Y:S02]  /*1e10*/  ISETP.NE.AND P1, PT, R39, RZ, PT ;  /* 0x000000ff2700720c */ /* 0x000fe40003f25270 */
[----:B------:R-:W-:-:S02]  /*1e20*/  LOP3.LUT R32, R32, 0x800000, RZ, 0xfc, !PT ;  /* 0x0080000020207812 */ /* 0x000fc400078efcff */
[----:B------:R-:W-:Y:S02]  /*1e30*/  FSETP.NEU.FTZ.AND P0, PT, R0, R35, PT ;  /* 0x000000230000720b */ /* 0x000fe40003f1d000 */
[----:B------:R-:W-:Y:S02]  /*1e40*/  SHF.L.U32 R37, R32, R37, RZ ;  /* 0x0000002520257219 */ /* 0x000fe400000006ff */
[----:B------:R-:W-:Y:S02]  /*1e50*/  SEL R35, R36, RZ, P2 ;  /* 0x000000ff24237207 */ /* 0x000fe40001000000 */
[----:B------:R-:W-:Y:S02]  /*1e60*/  ISETP.NE.AND P1, PT, R37, RZ, P1 ;  /* 0x000000ff2500720c */ /* 0x000fe40000f25270 */
[----:B------:R-:W-:Y:S02]  /*1e70*/  SHF.R.U32.HI R35, RZ, R35, R32 ;  /* 0x00000023ff237219 */ /* 0x000fe40000011620 */
[----:B------:R-:W-:-:S02]  /*1e80*/  PLOP3.LUT P0, PT, P0, P1, PT, 0xf8, 0x8f ;  /* 0x00000000008f781c */ /* 0x000fc40000703f70 */
[----:B------:R-:W-:Y:S02]  /*1e90*/  SHF.R.U32.HI R37, RZ, 0x1, R35 ;  /* 0x00000001ff257819 */ /* 0x000fe40000011623 */
[----:B------:R-:W-:-:S04]  /*1ea0*/  SEL R0, RZ, 0x1, !P0 ;  /* 0x00000001ff007807 */ /* 0x000fc80004000000 */
[----:B------:R-:W-:-:S04]  /*1eb0*/  LOP3.LUT R0, R0, 0x1, R37, 0xf8, !PT ;  /* 0x0000000100007812 */ /* 0x000fc800078ef825 */
[----:B------:R-:W-:-:S05]  /*1ec0*/  LOP3.LUT R0, R0, R35, RZ, 0xc0, !PT ;  /* 0x0000002300007212 */ /* 0x000fca00078ec0ff */
[----:B------:R-:W-:-:S05]  /*1ed0*/  IMAD.IADD R0, R37, 0x1, R0 ;  /* 0x0000000125007824 */ /* 0x000fca00078e0200 */
[----:B------:R-:W-:Y:S01]  /*1ee0*/  LOP3.LUT R33, R0, R33, RZ, 0xfc, !PT ;  /* 0x0000002100217212 */ /* 0x000fe200078efcff */
[----:B------:R-:W-:Y:S06]  /*1ef0*/  BRA `(.L_x_45) ;  /* 0x0000000000107947 */ /* 0x000fec0003800000 */
.L_x_44:
[----:B------:R-:W-:-:S04]  /*1f00*/  LOP3.LUT R33, R33, 0x80000000, RZ, 0xc0, !PT ;  /* 0x8000000021217812 */ /* 0x000fc800078ec0ff */
[----:B------:R-:W-:Y:S01]  /*1f10*/  LOP3.LUT R33, R33, 0x7f800000, RZ, 0xfc, !PT ;  /* 0x7f80000021217812 */ /* 0x000fe200078efcff */
[----:B------:R-:W-:Y:S06]  /*1f20*/  BRA `(.L_x_45) ;  /* 0x0000000000047947 */ /* 0x000fec0003800000 */
.L_x_43:
[----:B------:R-:W-:-:S07]  /*1f30*/  IMAD R33, R32, 0x800000, R33 ;  /* 0x0080000020217824 */ /* 0x000fce00078e0221 */
.L_x_45:
[----:B------:R-:W-:Y:S05]  /*1f40*/  BSYNC.RECONVERGENT B3 ;  /* 0x0000000000037941 */ /* 0x000fea0003800200 */
.L_x_42:
[----:B------:R-:W-:Y:S05]  /*1f50*/  BRA `(.L_x_46) ;  /* 0x0000000000207947 */ /* 0x000fea0003800000 */
.L_x_41:
[----:B------:R-:W-:-:S04]  /*1f60*/  LOP3.LUT R33, R36, 0x80000000, R33, 0x48, !PT ;  /* 0x8000000024217812 */ /* 0x000fc800078e4821 */
[----:B------:R-:W-:Y:S01]  /*1f70*/  LOP3.LUT R33, R33, 0x7f800000, RZ, 0xfc, !PT ;  /* 0x7f80000021217812 */ /* 0x000fe200078efcff */
[----:B------:R-:W-:Y:S06]  /*1f80*/  BRA `(.L_x_46) ;  /* 0x0000000000147947 */ /* 0x000fec0003800000 */
.L_x_40:
[----:B------:R-:W-:Y:S01]  /*1f90*/  LOP3.LUT R33, R36, 0x80000000, R33, 0x48, !PT ;  /* 0x8000000024217812 */ /* 0x000fe200078e4821 */
[----:B------:R-:W-:Y:S06]  /*1fa0*/  BRA `(.L_x_46) ;  /* 0x00000000000c7947 */ /* 0x000fec0003800000 */
.L_x_39:
[----:B------:R-:W0:Y:S01]  /*1fb0*/  MUFU.RSQ R33, -QNAN ;  /* 0xffc0000000217908 */ /* 0x000e220000001400 */
[----:B------:R-:W-:Y:S05]  /*1fc0*/  BRA `(.L_x_46) ;  /* 0x0000000000047947 */ /* 0x000fea0003800000 */
.L_x_38:
[----:B------:R-:W-:-:S07]  /*1fd0*/  FADD.FTZ R33, R0, R32 ;  /* 0x0000002000217221 */ /* 0x000fce0000010000 */
.L_x_46:
[----:B------:R-:W-:Y:S05]  /*1fe0*/  BSYNC.RECONVERGENT B2 ;  /* 0x0000000000027941 */ /* 0x000fea0003800200 */
.L_x_36:
[----:B------:R-:W-:-:S04]  /*1ff0*/  IMAD.MOV.U32 R35, RZ, RZ, 0x0 ;  /* 0x00000000ff237424 */ /* 0x000fc800078e00ff */
[----:B0-----:R-:W-:Y:S05]  /*2000*/  RET.REL.NODEC R34 `(_Z13cuda_parallelPfS_S_S_S_S_S_S_ffi) ;  /* 0xffffffdc22fc7950 */ /* 0x001fea0003c3ffff */
        .type           $_Z13cuda_parallelPfS_S_S_S_S_S_S_ffi$__internal_accurate_pow,@function
        .size           $_Z13cuda_parallelPfS_S_S_S_S_S_S_ffi$__internal_accurate_pow,(.L_x_52 - $_Z13cuda_parallelPfS_S_S_S_S_S_S_ffi$__internal_accurate_pow)
$_Z13cuda_parallelPfS_S_S_S_S_S_S_ffi$__internal_accurate_pow:
[----:B------:R-:W-:Y:S01]  /*2010*/  ISETP.GT.U32.AND P0, PT, R60, 0xfffff, PT ;  /* 0x000fffff3c00780c */ /* 0x000fe20003f04070 */
[----:B------:R-:W-:Y:S01]  /*2020*/  IMAD.MOV.U32 R38, RZ, RZ, R40 ;  /* 0x000000ffff267224 */ /* 0x000fe200078e0028 */
[----:B------:R-:W-:Y:S01]  /*2030*/  UMOV UR10, 0x7d2cafe2 ;  /* 0x7d2cafe2000a7882 */ /* 0x000fe20000000000 */
[--C-:B------:R-:W-:Y:S01]  /*2040*/  IMAD.MOV.U32 R39, RZ, RZ, R60.reuse ;  /* 0x000000ffff277224 */ /* 0x100fe200078e003c */
[----:B------:R-:W-:Y:S01]  /*2050*/  UMOV UR11, 0x3eb0f5ff ;  /* 0x3eb0f5ff000b7882 */ /* 0x000fe20000000000 */
[--C-:B------:R-:W-:Y:S01]  /*2060*/  IMAD.MOV.U32 R41, RZ, RZ, R60.reuse ;  /* 0x000000ffff297224 */ /* 0x100fe200078e003c */
[----:B------:R-:W-:Y:S01]  /*2070*/  SHF.R.U32.HI R60, RZ, 0x14, R60 ;  /* 0x00000014ff3c7819 */ /* 0x000fe2000001163c */
[----:B------:R-:W-:Y:S01]  /*2080*/  IMAD.MOV.U32 R44, RZ, RZ, 0x41ad3b5a ;  /* 0x41ad3b5aff2c7424 */ /* 0x000fe200078e00ff */
[----:B------:R-:W-:Y:S01]  /*2090*/  UMOV UR12, 0x3b39803f ;  /* 0x3b39803f000c7882 */ /* 0x000fe20000000000 */
[----:B------:R-:W-:Y:S01]  /*20a0*/  IMAD.MOV.U32 R45, RZ, RZ, 0x3ed0f5d2 ;  /* 0x3ed0f5d2ff2d7424 */ /* 0x000fe200078e00ff */
[----:B------:R-:W-:-:S03]  /*20b0*/  UMOV UR13, 0x3c7abc9e ;  /* 0x3c7abc9e000d7882 */ /* 0x000fc60000000000 */
[----:B------:R-:W-:-:S10]  /*20c0*/  @!P0 DMUL R38, R38, 1.80143985094819840000e+16 ;  /* 0x4350000026268828 */ /* 0x000fd40000000000 */
[----:B------:R-:W-:Y:S01]  /*20d0*/  @!P0 IMAD.MOV.U32 R41, RZ, RZ, R39 ;  /* 0x000000ffff298224 */ /* 0x000fe200078e0027 */
[----:B------:R-:W-:Y:S01]  /*20e0*/  @!P0 LEA.HI R60, R39, 0xffffffca, RZ, 0xc ;  /* 0xffffffca273c8811 */ /* 0x000fe200078f60ff */
[----:B------:R-:W-:-:S03]  /*20f0*/  @!P0 IMAD.MOV.U32 R40, RZ, RZ, R38 ;  /* 0x000000ffff288224 */ /* 0x000fc600078e0026 */
[----:B------:R-:W-:Y:S01]  /*2100*/  LOP3.LUT R41, R41, 0x800fffff, RZ, 0xc0, !PT ;  /* 0x800fffff29297812 */ /* 0x000fe200078ec0ff */
[----:B------:R-:W-:Y:S02]  /*2110*/  IMAD.MOV.U32 R42, RZ, RZ, R40 ;  /* 0x000000ffff2a7224 */ /* 0x000fe400078e0028 */
[----:B------:R-:W-:Y:S01]  /*2120*/  IMAD.MOV.U32 R40, RZ, RZ, RZ ;  /* 0x000000ffff287224 */ /* 0x000fe200078e00ff */
[----:B------:R-:W-:Y:S01]  /*2130*/  LOP3.LUT R43, R41, 0x3ff00000, RZ, 0xfc, !PT ;  /* 0x3ff00000292b7812 */ /* 0x000fe200078efcff */
[----:B------:R-:W-:-:S03]  /*2140*/  VIADD R38, R60, 0xfffffc01 ;  /* 0xfffffc013c267836 */ /* 0x000fc60000000000 */
[----:B------:R-:W-:-:S13]  /*2150*/  ISETP.GE.U32.AND P1, PT, R43, 0x3ff6a09f, PT ;  /* 0x3ff6a09f2b00780c */ /* 0x000fda0003f26070 */
[----:B------:R-:W-:Y:S01]  /*2160*/  @P1 IADD3 R41, PT, PT, R43, -0x100000, RZ ;  /* 0xfff000002b291810 */ /* 0x000fe20007ffe0ff */
[----:B------:R-:W-:Y:S02]  /*2170*/  @P1 VIADD R38, R60, 0xfffffc02 ;  /* 0xfffffc023c261836 */ /* 0x000fe40000000000 */
[----:B------:R-:W-:Y:S02]  /*2180*/  IMAD.MOV.U32 R60, RZ, RZ, R58 ;  /* 0x000000ffff3c7224 */ /* 0x000fe400078e003a */
[----:B------:R-:W-:-:S06]  /*2190*/  @P1 IMAD.MOV.U32 R43, RZ, RZ, R41 ;  /* 0x000000ffff2b1224 */ /* 0x000fcc00078e0029 */
[C---:B------:R-:W-:Y:S02]  /*21a0*/  DADD R48, R42.reuse, 1 ;  /* 0x3ff000002a307429 */ /* 0x040fe40000000000 */
[----:B------:R-:W-:-:S04]  /*21b0*/  DADD R42, R42, -1 ;  /* 0xbff000002a2a7429 */ /* 0x000fc80000000000 */
[----:B------:R-:W0:Y:S02]  /*21c0*/  MUFU.RCP64H R41, R49 ;  /* 0x0000003100297308 */ /* 0x000e240000001800 */
[----:B0-----:R-:W-:-:S08]  /*21d0*/  DFMA R46, -R48, R40, 1 ;  /* 0x3ff00000302e742b */ /* 0x001fd00000000128 */
[----:B------:R-:W-:-:S08]  /*21e0*/  DFMA R46, R46, R46, R46 ;  /* 0x0000002e2e2e722b */ /* 0x000fd0000000002e */
[----:B------:R-:W-:-:S08]  /*21f0*/  DFMA R46, R40, R46, R40 ;  /* 0x0000002e282e722b */ /* 0x000fd00000000028 */
[----:B------:R-:W-:-:S08]  /*2200*/  DMUL R40, R42, R46 ;  /* 0x0000002e2a287228 */ /* 0x000fd00000000000 */
[----:B------:R-:W-:-:S08]  /*2210*/  DFMA R40, R42, R46, R40 ;  /* 0x0000002e2a28722b */ /* 0x000fd00000000028 */
[----:B------:R-:W-:-:S08]  /*2220*/  DMUL R50, R40, R40 ;  /* 0x0000002828327228 */ /* 0x000fd00000000000 */
[----:B------:R-:W-:Y:S01]  /*2230*/  DFMA R44, R50, UR10, R44 ;  /* 0x0000000a322c7c2b */ /* 0x000fe2000800002c */
[----:B------:R-:W-:Y:S01]  /*2240*/  UMOV UR10, 0x75488a3f ;  /* 0x75488a3f000a7882 */ /* 0x000fe20000000000 */
[----:B------:R-:W-:-:S06]  /*2250*/  UMOV UR11, 0x3ef3b20a ;  /* 0x3ef3b20a000b7882 */ /* 0x000fcc0000000000 */
[----:B------:R-:W-:Y:S01]  /*2260*/  DFMA R48, R50, R44, UR10 ;  /* 0x0000000a32307e2b */ /* 0x000fe2000800002c */
[----:B------:R-:W-:Y:S01]  /*2270*/  UMOV UR10, 0xe4faecd5 ;  /* 0xe4faecd5000a7882 */ /* 0x000fe20000000000 */
[----:B------:R-:W-:Y:S01]  /*2280*/  UMOV UR11, 0x3f1745cd ;  /* 0x3f1745cd000b7882 */ /* 0x000fe20000000000 */
[----:B------:R-:W-:-:S05]  /*2290*/  DADD R44, R42, -R40 ;  /* 0x000000002a2c7229 */ /* 0x000fca0000000828 */
[----:B------:R-:W-:Y:S01]  /*22a0*/  DFMA R48, R50, R48, UR10 ;  /* 0x0000000a32307e2b */ /* 0x000fe20008000030 */
[----:B------:R-:W-:Y:S01]  /*22b0*/  UMOV UR10, 0x258a578b ;  /* 0x258a578b000a7882 */ /* 0x000fe20000000000 */
[----:B------:R-:W-:Y:S01]  /*22c0*/  UMOV UR11, 0x3f3c71c7 ;  /* 0x3f3c71c7000b7882 */ /* 0x000fe20000000000 */
[----:B------:R-:W-:-:S05]  /*22d0*/  DADD R44, R44, R44 ;  /* 0x000000002c2c7229 */ /* 0x000fca000000002c */
[----:B------:R-:W-:Y:S01]  /*22e0*/  DFMA R48, R50, R48, UR10 ;  /* 0x0000000a32307e2b */ /* 0x000fe20008000030 */
[----:B------:R-:W-:Y:S01]  /*22f0*/  UMOV UR10, 0x9242b910 ;  /* 0x9242b910000a7882 */ /* 0x000fe20000000000 */
[----:B------:R-:W-:Y:S01]  /*2300*/  UMOV UR11, 0x3f624924 ;  /* 0x3f624924000b7882 */ /* 0x000fe20000000000 */
[----:B------:R-:W-:-:S05]  /*2310*/  DFMA R44, R42, -R40, R44 ;  /* 0x800000282a2c722b */ /* 0x000fca000000002c */
[----:B------:R-:W-:Y:S01]  /*2320*/  DFMA R48, R50, R48, UR10 ;  /* 0x0000000a32307e2b */ /* 0x000fe20008000030 */
[----:B------:R-:W-:Y:S01]  /*2330*/  UMOV UR10, 0x99999dfb ;  /* 0x99999dfb000a7882 */ /* 0x000fe20000000000 */
[----:B------:R-:W-:Y:S01]  /*2340*/  UMOV UR11, 0x3f899999 ;  /* 0x3f899999000b7882 */ /* 0x000fe20000000000 */
[----:B------:R-:W-:Y:S02]  /*2350*/  DMUL R44, R46, R44 ;  /* 0x0000002c2e2c7228 */ /* 0x000fe40000000000 */
[----:B------:R-:W-:-:S03]  /*2360*/  DMUL R46, R40, R40 ;  /* 0x00000028282e7228 */ /* 0x000fc60000000000 */
[----:B------:R-:W-:Y:S01]  /*2370*/  DFMA R48, R50, R48, UR10 ;  /* 0x0000000a32307e2b */ /* 0x000fe20008000030 */
[----:B------:R-:W-:Y:S01]  /*2380*/  UMOV UR10, 0x55555555 ;  /* 0x55555555000a7882 */ /* 0x000fe20000000000 */
[----:B------:R-:W-:-:S06]  /*2390*/  UMOV UR11, 0x3fb55555 ;  /* 0x3fb55555000b7882 */ /* 0x000fcc0000000000 */
[----:B------:R-:W-:-:S08]  /*23a0*/  DFMA R42, R50, R48, UR10 ;  /* 0x0000000a322a7e2b */ /* 0x000fd00008000030 */
[----:B------:R-:W-:Y:S01]  /*23b0*/  DADD R52, -R42, UR10 ;  /* 0x0000000a2a347e29 */ /* 0x000fe20008000100 */
[----:B------:R-:W-:Y:S01]  /*23c0*/  UMOV UR10, 0xb9e7b0 ;  /* 0x00b9e7b0000a7882 */ /* 0x000fe20000000000 */
[----:B------:R-:W-:-:S06]  /*23d0*/  UMOV UR11, 0x3c46a4cb ;  /* 0x3c46a4cb000b7882 */ /* 0x000fcc0000000000 */
[----:B------:R-:W-:Y:S02]  /*23e0*/  DFMA R52, R50, R48, R52 ;  /* 0x000000303234722b */ /* 0x000fe40000000034 */
[----:B------:R-:W-:Y:S01]  /*23f0*/  DFMA R50, R40, R40, -R46 ;  /* 0x000000282832722b */ /* 0x000fe2000000082e */
[----:B------:R-:W-:Y:S02]  /*2400*/  VIADD R49, R45, 0x100000 ;  /* 0x001000002d317836 */ /* 0x000fe40000000000 */
[----:B------:R-:W-:-:S03]  /*2410*/  IMAD.MOV.U32 R48, RZ, RZ, R44 ;  /* 0x000000ffff307224 */ /* 0x000fc600078e002c */
[----:B------:R-:W-:Y:S01]  /*2420*/  DADD R52, R52, -UR10 ;  /* 0x8000000a34347e29 */ /* 0x000fe20008000000 */
[----:B------:R-:W-:Y:S01]  /*2430*/  UMOV UR10, 0x80000000 ;  /* 0x80000000000a7882 */ /* 0x000fe20000000000 */
[----:B------:R-:W-:Y:S01]  /*2440*/  UMOV UR11, 0x43300000 ;  /* 0x43300000000b7882 */ /* 0x000fe20000000000 */
[C---:B------:R-:W-:Y:S02]  /*2450*/  DFMA R48, R40.reuse, R48, R50 ;  /* 0x000000302830722b */ /* 0x040fe40000000032 */
[----:B------:R-:W-:-:S08]  /*2460*/  DMUL R50, R40, R46 ;  /* 0x0000002e28327228 */ /* 0x000fd00000000000 */
[----:B------:R-:W-:-:S08]  /*2470*/  DFMA R54, R40, R46, -R50 ;  /* 0x0000002e2836722b */ /* 0x000fd00000000832 */
[----:B------:R-:W-:Y:S02]  /*2480*/  DFMA R54, R44, R46, R54 ;  /* 0x0000002e2c36722b */ /* 0x000fe40000000036 */
[----:B------:R-:W-:-:S06]  /*2490*/  DADD R46, R42, R52 ;  /* 0x000000002a2e7229 */ /* 0x000fcc0000000034 */
[----:B------:R-:W-:Y:S02]  /*24a0*/  DFMA R48, R40, R48, R54 ;  /* 0x000000302830722b */ /* 0x000fe40000000036 */
[----:B------:R-:W-:Y:S02]  /*24b0*/  DADD R54, R42, -R46 ;  /* 0x000000002a367229 */ /* 0x000fe4000000082e */
[----:B------:R-:W-:-:S06]  /*24c0*/  DMUL R42, R46, R50 ;  /* 0x000000322e2a7228 */ /* 0x000fcc0000000000 */
[----:B------:R-:W-:Y:S02]  /*24d0*/  DADD R54, R52, R54 ;  /* 0x0000000034367229 */ /* 0x000fe40000000036 */
[----:B------:R-:W-:-:S08]  /*24e0*/  DFMA R52, R46, R50, -R42 ;  /* 0x000000322e34722b */ /* 0x000fd0000000082a */
[----:B------:R-:W-:-:S08]  /*24f0*/  DFMA R48, R46, R48, R52 ;  /* 0x000000302e30722b */ /* 0x000fd00000000034 */
[----:B------:R-:W-:-:S08]  /*2500*/  DFMA R54, R54, R50, R48 ;  /* 0x000000323636722b */ /* 0x000fd00000000030 */
[----:B------:R-:W-:-:S08]  /*2510*/  DADD R48, R42, R54 ;  /* 0x000000002a307229 */ /* 0x000fd00000000036 */
[--C-:B------:R-:W-:Y:S02]  /*2520*/  DADD R46, R40, R48.reuse ;  /* 0x00000000282e7229 */ /* 0x100fe40000000030 */
[----:B------:R-:W-:-:S06]  /*2530*/  DADD R42, R42, -R48 ;  /* 0x000000002a2a7229 */ /* 0x000fcc0000000830 */
[----:B------:R-:W-:Y:S02]  /*2540*/  DADD R40, R40, -R46 ;  /* 0x0000000028287229 */ /* 0x000fe4000000082e */
[----:B------:R-:W-:-:S06]  /*2550*/  DADD R42, R54, R42 ;  /* 0x00000000362a7229 */ /* 0x000fcc000000002a */
[----:B------:R-:W-:-:S08]  /*2560*/  DADD R40, R48, R40 ;  /* 0x0000000030287229 */ /* 0x000fd00000000028 */
[----:B------:R-:W-:-:S08]  /*2570*/  DADD R40, R42, R40 ;  /* 0x000000002a287229 */ /* 0x000fd00000000028 */
[----:B------:R-:W-:Y:S01]  /*2580*/  DADD R44, R44, R40 ;  /* 0x000000002c2c7229 */ /* 0x000fe20000000028 */
[----:B------:R-:W-:Y:S01]  /*2590*/  LOP3.LUT R40, R38, 0x80000000, RZ, 0x3c, !PT ;  /* 0x8000000026287812 */ /* 0x000fe200078e3cff */
[----:B------:R-:W-:-:S06]  /*25a0*/  IMAD.MOV.U32 R41, RZ, RZ, 0x43300000 ;  /* 0x43300000ff297424 */ /* 0x000fcc00078e00ff */
[----:B------:R-:W-:Y:S02]  /*25b0*/  DADD R42, R46, R44 ;  /* 0x000000002e2a7229 */ /* 0x000fe4000000002c */
[----:B------:R-:W-:Y:S01]  /*25c0*/  DADD R40, R40, -UR10 ;  /* 0x8000000a28287e29 */ /* 0x000fe20008000000 */
[----:B------:R-:W-:Y:S01]  /*25d0*/  UMOV UR10, 0xfefa39ef ;  /* 0xfefa39ef000a7882 */ /* 0x000fe20000000000 */
[----:B------:R-:W-:-:S04]  /*25e0*/  UMOV UR11, 0x3fe62e42 ;  /* 0x3fe62e42000b7882 */ /* 0x000fc80000000000 */
[--C-:B------:R-:W-:Y:S02]  /*25f0*/  DADD R48, R46, -R42.reuse ;  /* 0x000000002e307229 */ /* 0x100fe4000000082a */
[----:B------:R-:W-:-:S06]  /*2600*/  DFMA R38, R40, UR10, R42 ;  /* 0x0000000a28267c2b */ /* 0x000fcc000800002a */
[----:B------:R-:W-:Y:S02]  /*2610*/  DADD R48, R44, R48 ;  /* 0x000000002c307229 */ /* 0x000fe40000000030 */
[----:B------:R-:W-:-:S08]  /*2620*/  DFMA R46, R40, -UR10, R38 ;  /* 0x8000000a282e7c2b */ /* 0x000fd00008000026 */
[----:B------:R-:W-:Y:S01]  /*2630*/  DADD R46, -R42, R46 ;  /* 0x000000002a2e7229 */ /* 0x000fe2000000012e */
[----:B------:R-:W-:-:S05]  /*2640*/  IMAD.SHL.U32 R42, R61, 0x2, RZ ;  /* 0x000000023d2a7824 */ /* 0x000fca00078e00ff */
[----:B------:R-:W-:Y:S02]  /*2650*/  ISETP.GT.U32.AND P0, PT, R42, -0x2000001, PT ;  /* 0xfdffffff2a00780c */ /* 0x000fe40003f04070 */
[----:B------:R-:W-:-:S08]  /*2660*/  DADD R46, R48, -R46 ;  /* 0x00000000302e7229 */ /* 0x000fd0000000082e */
[----:B------:R-:W-:Y:S01]  /*2670*/  DFMA R40, R40, UR12, R46 ;  /* 0x0000000c28287c2b */ /* 0x000fe2000800002e */
[----:B------:R-:W-:Y:S01]  /*2680*/  LOP3.LUT R47, R61, 0xff0fffff, RZ, 0xc0, !PT ;  /* 0xff0fffff3d2f7812 */ /* 0x000fe200078ec0ff */
[----:B------:R-:W-:-:S03]  /*2690*/  IMAD.MOV.U32 R46, RZ, RZ, R60 ;  /* 0x000000ffff2e7224 */ /* 0x000fc600078e003c */
[----:B------:R-:W-:-:S03]  /*26a0*/  SEL R47, R47, R61, P0 ;  /* 0x0000003d2f2f7207 */ /* 0x000fc60000000000 */
[----:B------:R-:W-:-:S08]  /*26b0*/  DADD R42, R38, R40 ;  /* 0x00000000262a7229 */ /* 0x000fd00000000028 */
[----:B------:R-:W-:Y:S02]  /*26c0*/  DADD R38, R38, -R42 ;  /* 0x0000000026267229 */ /* 0x000fe4000000082a */
[----:B------:R-:W-:-:S06]  /*26d0*/  DMUL R48, R42, R46 ;  /* 0x0000002e2a307228 */ /* 0x000fcc0000000000 */
[----:B------:R-:W-:Y:S02]  /*26e0*/  DADD R38, R40, R38 ;  /* 0x0000000028267229 */ /* 0x000fe40000000026 */
[----:B------:R-:W-:-:S08]  /*26f0*/  DFMA R42, R42, R46, -R48 ;  /* 0x0000002e2a2a722b */ /* 0x000fd00000000830 */
[----:B------:R-:W-:Y:S01]  /*2700*/  DFMA R46, R38, R46, R42 ;  /* 0x0000002e262e722b */ /* 0x000fe2000000002a */
[----:B------:R-:W-:Y:S02]  /*2710*/  IMAD.MOV.U32 R38, RZ, RZ, 0x652b82fe ;  /* 0x652b82feff267424 */ /* 0x000fe400078e00ff */
[----:B------:R-:W-:-:S05]  /*2720*/  IMAD.MOV.U32 R39, RZ, RZ, 0x3ff71547 ;  /* 0x3ff71547ff277424 */ /* 0x000fca00078e00ff */
[----:B------:R-:W-:-:S08]  /*2730*/  DADD R40, R48, R46 ;  /* 0x0000000030287229 */ /* 0x000fd0000000002e */
[----:B------:R-:W-:Y:S02]  /*2740*/  DFMA R38, R40, R38, 6.75539944105574400000e+15 ;  /* 0x433800002826742b */ /* 0x000fe40000000026 */
[----:B------:R-:W-:Y:S01]  /*2750*/  FSETP.GEU.AND P0, PT, |R41|, 4.1917929649353027344, PT ;  /* 0x4086232b2900780b */ /* 0x000fe20003f0e200 */
[----:B------:R-:W-:-:S05]  /*2760*/  DADD R48, R48, -R40 ;  /* 0x0000000030307229 */ /* 0x000fca0000000828 */
[----:B------:R-:W-:-:S03]  /*2770*/  DADD R42, R38, -6.75539944105574400000e+15 ;  /* 0xc3380000262a7429 */ /* 0x000fc60000000000 */
[----:B------:R-:W-:-:S05]  /*2780*/  DADD R46, R46, R48 ;  /* 0x000000002e2e7229 */ /* 0x000fca0000000030 */
[----:B------:R-:W-:Y:S01]  /*2790*/  DFMA R44, R42, -UR10, R40 ;  /* 0x8000000a2a2c7c2b */ /* 0x000fe20008000028 */
[----:B------:R-:W-:Y:S01]  /*27a0*/  UMOV UR10, 0x3b39803f ;  /* 0x3b39803f000a7882 */ /* 0x000fe20000000000 */
[----:B------:R-:W-:-:S06]  /*27b0*/  UMOV UR11, 0x3c7abc9e ;  /* 0x3c7abc9e000b7882 */ /* 0x000fcc0000000000 */
[----:B------:R-:W-:Y:S01]  /*27c0*/  DFMA R44, R42, -UR10, R44 ;  /* 0x8000000a2a2c7c2b */ /* 0x000fe2000800002c */
[----:B------:R-:W-:Y:S01]  /*27d0*/  UMOV UR10, 0x69ce2bdf ;  /* 0x69ce2bdf000a7882 */ /* 0x000fe20000000000 */
[----:B------:R-:W-:Y:S01]  /*27e0*/  IMAD.MOV.U32 R42, RZ, RZ, -0x35dec16 ;  /* 0xfca213eaff2a7424 */ /* 0x000fe200078e00ff */
[----:B------:R-:W-:Y:S01]  /*27f0*/  UMOV UR11, 0x3e5ade15 ;  /* 0x3e5ade15000b7882 */ /* 0x000fe20000000000 */
[----:B------:R-:W-:-:S06]  /*2800*/  IMAD.MOV.U32 R43, RZ, RZ, 0x3e928af3 ;  /* 0x3e928af3ff2b7424 */ /* 0x000fcc00078e00ff */
[----:B------:R-:W-:Y:S01]  /*2810*/  DFMA R42, R44, UR10, R42 ;  /* 0x0000000a2c2a7c2b */ /* 0x000fe2000800002a */
[----:B------:R-:W-:Y:S01]  /*2820*/  UMOV UR10, 0x62401315 ;  /* 0x62401315000a7882 */ /* 0x000fe20000000000 */
[----:B------:R-:W-:-:S06]  /*2830*/  UMOV UR11, 0x3ec71dee ;  /* 0x3ec71dee000b7882 */ /* 0x000fcc0000000000 */
[----:B------:R-:W-:Y:S01]  /*2840*/  DFMA R42, R44, R42, UR10 ;  /* 0x0000000a2c2a7e2b */ /* 0x000fe2000800002a */
        /* <DEDUP_REMOVED lines=20> */
[----:B------:R-:W-:-:S08]  /*2990*/  DFMA R42, R44, R42, UR10 ;  /* 0x0000000a2c2a7e2b */ /* 0x000fd0000800002a */
[----:B------:R-:W-:-:S08]  /*29a0*/  DFMA R42, R44, R42, 1 ;  /* 0x3ff000002c2a742b */ /* 0x000fd0000000002a */
[----:B------:R-:W-:-:S10]  /*29b0*/  DFMA R42, R44, R42, 1 ;  /* 0x3ff000002c2a742b */ /* 0x000fd4000000002a */
[----:B------:R-:W-:Y:S02]  /*29c0*/  IMAD R45, R38, 0x100000, R43 ;  /* 0x00100000262d7824 */ /* 0x000fe400078e022b */
[----:B------:R-:W-:Y:S01]  /*29d0*/  IMAD.MOV.U32 R44, RZ, RZ, R42 ;  /* 0x000000ffff2c7224 */ /* 0x000fe200078e002a */
[----:B------:R-:W-:Y:S06]  /*29e0*/  @!P0 BRA `(.L_x_47) ;  /* 0x0000000000308947 */ /* 0x000fec0003800000 */
[----:B------:R-:W-:Y:S01]  /*29f0*/  FSETP.GEU.AND P1, PT, |R41|, 4.2275390625, PT ;  /* 0x408748002900780b */ /* 0x000fe20003f2e200 */
[C---:B------:R-:W-:Y:S02]  /*2a00*/  DADD R44, R40.reuse, +INF ;  /* 0x7ff00000282c7429 */ /* 0x040fe40000000000 */
[----:B------:R-:W-:-:S08]  /*2a10*/  DSETP.GEU.AND P0, PT, R40, RZ, PT ;  /* 0x000000ff2800722a */ /* 0x000fd00003f0e000 */
[----:B------:R-:W-:Y:S02]  /*2a20*/  FSEL R44, R44, RZ, P0 ;  /* 0x000000ff2c2c7208 */ /* 0x000fe40000000000 */
[----:B------:R-:W-:Y:S02]  /*2a30*/  @!P1 LEA.HI R39, R38, R38, RZ, 0x1 ;  /* 0x0000002626279211 */ /* 0x000fe400078f08ff */
[----:B------:R-:W-:Y:S02]  /*2a40*/  FSEL R45, R45, RZ, P0 ;  /* 0x000000ff2d2d7208 */ /* 0x000fe40000000000 */
[----:B------:R-:W-:-:S05]  /*2a50*/  @!P1 SHF.R.S32.HI R39, RZ, 0x1, R39 ;  /* 0x00000001ff279819 */ /* 0x000fca0000011427 */
[----:B------:R-:W-:Y:S02]  /*2a60*/  @!P1 IMAD.IADD R38, R38, 0x1, -R39 ;  /* 0x0000000126269824 */ /* 0x000fe400078e0a27 */
[----:B------:R-:W-:-:S03]  /*2a70*/  @!P1 IMAD R43, R39, 0x100000, R43 ;  /* 0x00100000272b9824 */ /* 0x000fc600078e022b */
[----:B------:R-:W-:Y:S01]  /*2a80*/  @!P1 LEA R39, R38, 0x3ff00000, 0x14 ;  /* 0x3ff0000026279811 */ /* 0x000fe200078ea0ff */
[----:B------:R-:W-:-:S06]  /*2a90*/  @!P1 IMAD.MOV.U32 R38, RZ, RZ, RZ ;  /* 0x000000ffff269224 */ /* 0x000fcc00078e00ff */
[----:B------:R-:W-:-:S11]  /*2aa0*/  @!P1 DMUL R44, R42, R38 ;  /* 0x000000262a2c9228 */ /* 0x000fd60000000000 */
.L_x_47:
[----:B------:R-:W-:Y:S01]  /*2ab0*/  DFMA R46, R46, R44, R44 ;  /* 0x0000002c2e2e722b */ /* 0x000fe2000000002c */
[----:B------:R-:W-:Y:S01]  /*2ac0*/  IMAD.MOV.U32 R38, RZ, RZ, R0 ;  /* 0x000000ffff267224 */ /* 0x000fe200078e0000 */
[----:B------:R-:W-:Y:S01]  /*2ad0*/  DSETP.NEU.AND P0, PT, |R44|, +INF , PT ;  /* 0x7ff000002c00742a */ /* 0x000fe20003f0d200 */
[----:B------:R-:W-:-:S07]  /*2ae0*/  IMAD.MOV.U32 R39, RZ, RZ, 0x0 ;  /* 0x00000000ff277424 */ /* 0x000fce00078e00ff */
[----:B------:R-:W-:Y:S02]  /*2af0*/  FSEL R40, R44, R46, !P0 ;  /* 0x0000002e2c287208 */ /* 0x000fe40004000000 */
[----:B------:R-:W-:Y:S01]  /*2b00*/  FSEL R41, R45, R47, !P0 ;  /* 0x0000002f2d297208 */ /* 0x000fe20004000000 */
[----:B------:R-:W-:Y:S06]  /*2b10*/  RET.REL.NODEC R38 `(_Z13cuda_parallelPfS_S_S_S_S_S_S_ffi) ;  /* 0xffffffd426387950 */ /* 0x000fec0003c3ffff */
.L_x_48:
        /* <DEDUP_REMOVED lines=14> */
.L_x_52:


//--------------------- .nv.shared.reserved.0     --------------------------
	.section	.nv.shared.reserved.0,"aw",@nobits
	.weak		__nv_reservedSMEM_offset_0_alias
	.size		__nv_reservedSMEM_offset_0_alias, 0, 64
	.other		__nv_reservedSMEM_offset_0_alias,@"STO_CUDA_RESERVED_SHARED STV_DEFAULT"
__nv_reservedSMEM_offset_0_alias:
	.zero		0
	.zero		64


//--------------------- .nv.constant0._Z8fast_addPfS_S_S_S_S_fi --------------------------
	.section	.nv.constant0._Z8fast_addPfS_S_S_S_S_fi,"a",@progbits
	.sectionflags	@""
	.align	4
.nv.constant0._Z8fast_addPfS_S_S_S_S_fi:
	.zero		952


//--------------------- .nv.constant0._Z13cuda_parallelPfS_S_S_S_S_S_S_ffi --------------------------
	.section	.nv.constant0._Z13cuda_parallelPfS_S_S_S_S_S_S_ffi,"a",@progbits
	.sectionflags	@""
	.align	4
.nv.constant0._Z13cuda_parallelPfS_S_S_S_S_S_S_ffi:
	.zero		972


//--------------------- SYMBOLS --------------------------

	.type		.nv.reservedSmem.offset0,@object
	.size		.nv.reservedSmem.offset0,0x4
